//
// Generated by NVIDIA NVVM Compiler
//
// Compiler Build ID: CL-36424714
// Cuda compilation tools, release 13.0, V13.0.88
// Based on NVVM 20.0.0
//

.version 9.0
.target sm_100
.address_size 64

	// .globl	_Z25matrixMul_kernel_officialPfS_S_
// _ZZ25matrixMul_kernel_officialPfS_S_E2Ms has been demoted
// _ZZ25matrixMul_kernel_officialPfS_S_E2Ns has been demoted
// _ZZ18matrixMul_Kernel_1PfS_S_E3Mds has been demoted
// _ZZ18matrixMul_Kernel_1PfS_S_E3Nds has been demoted
// _ZZ18matrixMul_Kernel_2PfS_S_E3Mds has been demoted
// _ZZ18matrixMul_Kernel_2PfS_S_E3Nds has been demoted

.visible .entry _Z25matrixMul_kernel_officialPfS_S_(
	.param .u64 .ptr .align 1 _Z25matrixMul_kernel_officialPfS_S__param_0,
	.param .u64 .ptr .align 1 _Z25matrixMul_kernel_officialPfS_S__param_1,
	.param .u64 .ptr .align 1 _Z25matrixMul_kernel_officialPfS_S__param_2
)
{
	.reg .pred 	%p<2>;
	.reg .b32 	%r<47>;
	.reg .b32 	%f<169>;
	.reg .b64 	%rd<17>;
	// demoted variable
	.shared .align 4 .b8 _ZZ25matrixMul_kernel_officialPfS_S_E2Ms[4096];
	// demoted variable
	.shared .align 4 .b8 _ZZ25matrixMul_kernel_officialPfS_S_E2Ns[8192];
	ld.param.u64 	%rd3, [_Z25matrixMul_kernel_officialPfS_S__param_0];
	ld.param.u64 	%rd4, [_Z25matrixMul_kernel_officialPfS_S__param_1];
	ld.param.u64 	%rd5, [_Z25matrixMul_kernel_officialPfS_S__param_2];
	cvta.to.global.u64 	%rd1, %rd5;
	cvta.to.global.u64 	%rd2, %rd4;
	mov.u32 	%r25, %ctaid.x;
	mov.u32 	%r1, %ctaid.y;
	mov.u32 	%r2, %tid.x;
	mov.u32 	%r26, %tid.y;
	shl.b32 	%r46, %r1, 17;
	shl.b32 	%r4, %r25, 5;
	shl.b32 	%r27, %r26, 12;
	shl.b32 	%r28, %r26, 7;
	mov.u32 	%r29, _ZZ25matrixMul_kernel_officialPfS_S_E2Ms;
	add.s32 	%r5, %r29, %r28;
	shl.b32 	%r30, %r2, 2;
	add.s32 	%r6, %r5, %r30;
	shl.b32 	%r7, %r26, 11;
	shl.b32 	%r31, %r26, 8;
	mov.u32 	%r32, _ZZ25matrixMul_kernel_officialPfS_S_E2Ns;
	add.s32 	%r12, %r32, %r30;
	add.s32 	%r8, %r12, %r31;
	mov.u32 	%r9, %ntid.x;
	shl.b32 	%r33, %r9, 2;
	add.s32 	%r10, %r8, %r33;
	or.b32  	%r11, %r46, 4063;
	add.s32 	%r13, %r12, %r33;
	add.s32 	%r34, %r2, %r9;
	add.s32 	%r35, %r34, %r7;
	add.s32 	%r45, %r35, %r4;
	or.b32  	%r36, %r2, %r7;
	add.s32 	%r44, %r36, %r4;
	or.b32  	%r37, %r2, %r46;
	add.s32 	%r43, %r37, %r27;
	mov.f32 	%f167, 0f00000000;
	mov.f32 	%f168, %f167;
$L__BB0_1:
	mul.wide.u32 	%rd6, %r43, 4;
	add.s64 	%rd7, %rd2, %rd6;
	ld.global.f32 	%f6, [%rd7];
	st.shared.f32 	[%r6], %f6;
	mul.wide.u32 	%rd8, %r44, 4;
	add.s64 	%rd9, %rd1, %rd8;
	ld.global.f32 	%f7, [%rd9];
	st.shared.f32 	[%r8], %f7;
	mul.wide.u32 	%rd10, %r45, 4;
	add.s64 	%rd11, %rd1, %rd10;
	ld.global.f32 	%f8, [%rd11];
	st.shared.f32 	[%r10], %f8;
	bar.sync 	0;
	ld.shared.f32 	%f9, [%r5];
	ld.shared.f32 	%f10, [%r12];
	fma.rn.f32 	%f11, %f9, %f10, %f168;
	ld.shared.f32 	%f12, [%r13];
	fma.rn.f32 	%f13, %f9, %f12, %f167;
	ld.shared.f32 	%f14, [%r5+4];
	ld.shared.f32 	%f15, [%r12+256];
	fma.rn.f32 	%f16, %f14, %f15, %f11;
	ld.shared.f32 	%f17, [%r13+256];
	fma.rn.f32 	%f18, %f14, %f17, %f13;
	ld.shared.f32 	%f19, [%r5+8];
	ld.shared.f32 	%f20, [%r12+512];
	fma.rn.f32 	%f21, %f19, %f20, %f16;
	ld.shared.f32 	%f22, [%r13+512];
	fma.rn.f32 	%f23, %f19, %f22, %f18;
	ld.shared.f32 	%f24, [%r5+12];
	ld.shared.f32 	%f25, [%r12+768];
	fma.rn.f32 	%f26, %f24, %f25, %f21;
	ld.shared.f32 	%f27, [%r13+768];
	fma.rn.f32 	%f28, %f24, %f27, %f23;
	ld.shared.f32 	%f29, [%r5+16];
	ld.shared.f32 	%f30, [%r12+1024];
	fma.rn.f32 	%f31, %f29, %f30, %f26;
	ld.shared.f32 	%f32, [%r13+1024];
	fma.rn.f32 	%f33, %f29, %f32, %f28;
	ld.shared.f32 	%f34, [%r5+20];
	ld.shared.f32 	%f35, [%r12+1280];
	fma.rn.f32 	%f36, %f34, %f35, %f31;
	ld.shared.f32 	%f37, [%r13+1280];
	fma.rn.f32 	%f38, %f34, %f37, %f33;
	ld.shared.f32 	%f39, [%r5+24];
	ld.shared.f32 	%f40, [%r12+1536];
	fma.rn.f32 	%f41, %f39, %f40, %f36;
	ld.shared.f32 	%f42, [%r13+1536];
	fma.rn.f32 	%f43, %f39, %f42, %f38;
	ld.shared.f32 	%f44, [%r5+28];
	ld.shared.f32 	%f45, [%r12+1792];
	fma.rn.f32 	%f46, %f44, %f45, %f41;
	ld.shared.f32 	%f47, [%r13+1792];
	fma.rn.f32 	%f48, %f44, %f47, %f43;
	ld.shared.f32 	%f49, [%r5+32];
	ld.shared.f32 	%f50, [%r12+2048];
	fma.rn.f32 	%f51, %f49, %f50, %f46;
	ld.shared.f32 	%f52, [%r13+2048];
	fma.rn.f32 	%f53, %f49, %f52, %f48;
	ld.shared.f32 	%f54, [%r5+36];
	ld.shared.f32 	%f55, [%r12+2304];
	fma.rn.f32 	%f56, %f54, %f55, %f51;
	ld.shared.f32 	%f57, [%r13+2304];
	fma.rn.f32 	%f58, %f54, %f57, %f53;
	ld.shared.f32 	%f59, [%r5+40];
	ld.shared.f32 	%f60, [%r12+2560];
	fma.rn.f32 	%f61, %f59, %f60, %f56;
	ld.shared.f32 	%f62, [%r13+2560];
	fma.rn.f32 	%f63, %f59, %f62, %f58;
	ld.shared.f32 	%f64, [%r5+44];
	ld.shared.f32 	%f65, [%r12+2816];
	fma.rn.f32 	%f66, %f64, %f65, %f61;
	ld.shared.f32 	%f67, [%r13+2816];
	fma.rn.f32 	%f68, %f64, %f67, %f63;
	ld.shared.f32 	%f69, [%r5+48];
	ld.shared.f32 	%f70, [%r12+3072];
	fma.rn.f32 	%f71, %f69, %f70, %f66;
	ld.shared.f32 	%f72, [%r13+3072];
	fma.rn.f32 	%f73, %f69, %f72, %f68;
	ld.shared.f32 	%f74, [%r5+52];
	ld.shared.f32 	%f75, [%r12+3328];
	fma.rn.f32 	%f76, %f74, %f75, %f71;
	ld.shared.f32 	%f77, [%r13+3328];
	fma.rn.f32 	%f78, %f74, %f77, %f73;
	ld.shared.f32 	%f79, [%r5+56];
	ld.shared.f32 	%f80, [%r12+3584];
	fma.rn.f32 	%f81, %f79, %f80, %f76;
	ld.shared.f32 	%f82, [%r13+3584];
	fma.rn.f32 	%f83, %f79, %f82, %f78;
	ld.shared.f32 	%f84, [%r5+60];
	ld.shared.f32 	%f85, [%r12+3840];
	fma.rn.f32 	%f86, %f84, %f85, %f81;
	ld.shared.f32 	%f87, [%r13+3840];
	fma.rn.f32 	%f88, %f84, %f87, %f83;
	ld.shared.f32 	%f89, [%r5+64];
	ld.shared.f32 	%f90, [%r12+4096];
	fma.rn.f32 	%f91, %f89, %f90, %f86;
	ld.shared.f32 	%f92, [%r13+4096];
	fma.rn.f32 	%f93, %f89, %f92, %f88;
	ld.shared.f32 	%f94, [%r5+68];
	ld.shared.f32 	%f95, [%r12+4352];
	fma.rn.f32 	%f96, %f94, %f95, %f91;
	ld.shared.f32 	%f97, [%r13+4352];
	fma.rn.f32 	%f98, %f94, %f97, %f93;
	ld.shared.f32 	%f99, [%r5+72];
	ld.shared.f32 	%f100, [%r12+4608];
	fma.rn.f32 	%f101, %f99, %f100, %f96;
	ld.shared.f32 	%f102, [%r13+4608];
	fma.rn.f32 	%f103, %f99, %f102, %f98;
	ld.shared.f32 	%f104, [%r5+76];
	ld.shared.f32 	%f105, [%r12+4864];
	fma.rn.f32 	%f106, %f104, %f105, %f101;
	ld.shared.f32 	%f107, [%r13+4864];
	fma.rn.f32 	%f108, %f104, %f107, %f103;
	ld.shared.f32 	%f109, [%r5+80];
	ld.shared.f32 	%f110, [%r12+5120];
	fma.rn.f32 	%f111, %f109, %f110, %f106;
	ld.shared.f32 	%f112, [%r13+5120];
	fma.rn.f32 	%f113, %f109, %f112, %f108;
	ld.shared.f32 	%f114, [%r5+84];
	ld.shared.f32 	%f115, [%r12+5376];
	fma.rn.f32 	%f116, %f114, %f115, %f111;
	ld.shared.f32 	%f117, [%r13+5376];
	fma.rn.f32 	%f118, %f114, %f117, %f113;
	ld.shared.f32 	%f119, [%r5+88];
	ld.shared.f32 	%f120, [%r12+5632];
	fma.rn.f32 	%f121, %f119, %f120, %f116;
	ld.shared.f32 	%f122, [%r13+5632];
	fma.rn.f32 	%f123, %f119, %f122, %f118;
	ld.shared.f32 	%f124, [%r5+92];
	ld.shared.f32 	%f125, [%r12+5888];
	fma.rn.f32 	%f126, %f124, %f125, %f121;
	ld.shared.f32 	%f127, [%r13+5888];
	fma.rn.f32 	%f128, %f124, %f127, %f123;
	ld.shared.f32 	%f129, [%r5+96];
	ld.shared.f32 	%f130, [%r12+6144];
	fma.rn.f32 	%f131, %f129, %f130, %f126;
	ld.shared.f32 	%f132, [%r13+6144];
	fma.rn.f32 	%f133, %f129, %f132, %f128;
	ld.shared.f32 	%f134, [%r5+100];
	ld.shared.f32 	%f135, [%r12+6400];
	fma.rn.f32 	%f136, %f134, %f135, %f131;
	ld.shared.f32 	%f137, [%r13+6400];
	fma.rn.f32 	%f138, %f134, %f137, %f133;
	ld.shared.f32 	%f139, [%r5+104];
	ld.shared.f32 	%f140, [%r12+6656];
	fma.rn.f32 	%f141, %f139, %f140, %f136;
	ld.shared.f32 	%f142, [%r13+6656];
	fma.rn.f32 	%f143, %f139, %f142, %f138;
	ld.shared.f32 	%f144, [%r5+108];
	ld.shared.f32 	%f145, [%r12+6912];
	fma.rn.f32 	%f146, %f144, %f145, %f141;
	ld.shared.f32 	%f147, [%r13+6912];
	fma.rn.f32 	%f148, %f144, %f147, %f143;
	ld.shared.f32 	%f149, [%r5+112];
	ld.shared.f32 	%f150, [%r12+7168];
	fma.rn.f32 	%f151, %f149, %f150, %f146;
	ld.shared.f32 	%f152, [%r13+7168];
	fma.rn.f32 	%f153, %f149, %f152, %f148;
	ld.shared.f32 	%f154, [%r5+116];
	ld.shared.f32 	%f155, [%r12+7424];
	fma.rn.f32 	%f156, %f154, %f155, %f151;
	ld.shared.f32 	%f157, [%r13+7424];
	fma.rn.f32 	%f158, %f154, %f157, %f153;
	ld.shared.f32 	%f159, [%r5+120];
	ld.shared.f32 	%f160, [%r12+7680];
	fma.rn.f32 	%f161, %f159, %f160, %f156;
	ld.shared.f32 	%f162, [%r13+7680];
	fma.rn.f32 	%f163, %f159, %f162, %f158;
	ld.shared.f32 	%f164, [%r5+124];
	ld.shared.f32 	%f165, [%r12+7936];
	fma.rn.f32 	%f168, %f164, %f165, %f161;
	ld.shared.f32 	%f166, [%r13+7936];
	fma.rn.f32 	%f167, %f164, %f166, %f163;
	bar.sync 	0;
	add.s32 	%r21, %r46, 32;
	add.s32 	%r45, %r45, 65536;
	add.s32 	%r44, %r44, 65536;
	add.s32 	%r43, %r43, 32;
	setp.le.s32 	%p1, %r46, %r11;
	mov.u32 	%r46, %r21;
	@%p1 bra 	$L__BB0_1;
	cvta.to.global.u64 	%rd12, %rd3;
	shl.b32 	%r38, %r1, 16;
	add.s32 	%r39, %r4, %r2;
	add.s32 	%r40, %r39, %r38;
	add.s32 	%r41, %r40, %r7;
	mul.wide.s32 	%rd13, %r41, 4;
	add.s64 	%rd14, %rd12, %rd13;
	st.global.f32 	[%rd14], %f168;
	add.s32 	%r42, %r41, %r9;
	mul.wide.u32 	%rd15, %r42, 4;
	add.s64 	%rd16, %rd12, %rd15;
	st.global.f32 	[%rd16], %f167;
	ret;

}
	// .globl	_Z18matrixMul_Kernel_1PfS_S_
.visible .entry _Z18matrixMul_Kernel_1PfS_S_(
	.param .u64 .ptr .align 1 _Z18matrixMul_Kernel_1PfS_S__param_0,
	.param .u64 .ptr .align 1 _Z18matrixMul_Kernel_1PfS_S__param_1,
	.param .u64 .ptr .align 1 _Z18matrixMul_Kernel_1PfS_S__param_2
)
{
	.reg .pred 	%p<3>;
	.reg .b32 	%r<36>;
	.reg .b32 	%f<169>;
	.reg .b64 	%rd<13>;
	// demoted variable
	.shared .align 4 .b8 _ZZ18matrixMul_Kernel_1PfS_S_E3Mds[4096];
	// demoted variable
	.shared .align 4 .b8 _ZZ18matrixMul_Kernel_1PfS_S_E3Nds[8192];
	ld.param.u64 	%rd3, [_Z18matrixMul_Kernel_1PfS_S__param_0];
	ld.param.u64 	%rd4, [_Z18matrixMul_Kernel_1PfS_S__param_1];
	ld.param.u64 	%rd5, [_Z18matrixMul_Kernel_1PfS_S__param_2];
	mov.u32 	%r1, %tid.x;
	mov.u32 	%r17, %ctaid.x;
	mov.u32 	%r2, %tid.y;
	mov.u32 	%r18, %ctaid.y;
	shl.b32 	%r19, %r18, 5;
	add.s32 	%r3, %r19, %r2;
	shl.b32 	%r20, %r17, 5;
	add.s32 	%r21, %r20, %r1;
	max.u32 	%r22, %r3, %r21;
	setp.gt.u32 	%p1, %r22, 2047;
	@%p1 bra 	$L__BB1_4;
	shl.b32 	%r24, %r3, 12;
	or.b32  	%r33, %r24, %r1;
	shl.b32 	%r25, %r2, 7;
	mov.u32 	%r26, _ZZ18matrixMul_Kernel_1PfS_S_E3Mds;
	add.s32 	%r6, %r26, %r25;
	shl.b32 	%r27, %r1, 2;
	add.s32 	%r7, %r6, %r27;
	shl.b32 	%r28, %r2, 11;
	add.s32 	%r34, %r21, %r28;
	shl.b32 	%r29, %r2, 8;
	mov.u32 	%r30, _ZZ18matrixMul_Kernel_1PfS_S_E3Nds;
	add.s32 	%r10, %r30, %r27;
	add.s32 	%r9, %r10, %r29;
	cvta.to.global.u64 	%rd1, %rd4;
	cvta.to.global.u64 	%rd2, %rd5;
	mov.f32 	%f167, 0f00000000;
	mov.b32 	%r35, 0;
	mov.f32 	%f168, %f167;
$L__BB1_2:
	mul.wide.u32 	%rd6, %r33, 4;
	add.s64 	%rd7, %rd1, %rd6;
	ld.global.f32 	%f6, [%rd7];
	st.shared.f32 	[%r7], %f6;
	mul.wide.u32 	%rd8, %r34, 4;
	add.s64 	%rd9, %rd2, %rd8;
	ld.global.f32 	%f7, [%rd9];
	st.shared.f32 	[%r9], %f7;
	ld.global.f32 	%f8, [%rd9+4096];
	st.shared.f32 	[%r9+128], %f8;
	bar.sync 	0;
	ld.shared.f32 	%f9, [%r6];
	ld.shared.f32 	%f10, [%r10];
	fma.rn.f32 	%f11, %f9, %f10, %f168;
	ld.shared.f32 	%f12, [%r10+128];
	fma.rn.f32 	%f13, %f9, %f12, %f167;
	ld.shared.f32 	%f14, [%r6+4];
	ld.shared.f32 	%f15, [%r10+256];
	fma.rn.f32 	%f16, %f14, %f15, %f11;
	ld.shared.f32 	%f17, [%r10+384];
	fma.rn.f32 	%f18, %f14, %f17, %f13;
	ld.shared.f32 	%f19, [%r6+8];
	ld.shared.f32 	%f20, [%r10+512];
	fma.rn.f32 	%f21, %f19, %f20, %f16;
	ld.shared.f32 	%f22, [%r10+640];
	fma.rn.f32 	%f23, %f19, %f22, %f18;
	ld.shared.f32 	%f24, [%r6+12];
	ld.shared.f32 	%f25, [%r10+768];
	fma.rn.f32 	%f26, %f24, %f25, %f21;
	ld.shared.f32 	%f27, [%r10+896];
	fma.rn.f32 	%f28, %f24, %f27, %f23;
	ld.shared.f32 	%f29, [%r6+16];
	ld.shared.f32 	%f30, [%r10+1024];
	fma.rn.f32 	%f31, %f29, %f30, %f26;
	ld.shared.f32 	%f32, [%r10+1152];
	fma.rn.f32 	%f33, %f29, %f32, %f28;
	ld.shared.f32 	%f34, [%r6+20];
	ld.shared.f32 	%f35, [%r10+1280];
	fma.rn.f32 	%f36, %f34, %f35, %f31;
	ld.shared.f32 	%f37, [%r10+1408];
	fma.rn.f32 	%f38, %f34, %f37, %f33;
	ld.shared.f32 	%f39, [%r6+24];
	ld.shared.f32 	%f40, [%r10+1536];
	fma.rn.f32 	%f41, %f39, %f40, %f36;
	ld.shared.f32 	%f42, [%r10+1664];
	fma.rn.f32 	%f43, %f39, %f42, %f38;
	ld.shared.f32 	%f44, [%r6+28];
	ld.shared.f32 	%f45, [%r10+1792];
	fma.rn.f32 	%f46, %f44, %f45, %f41;
	ld.shared.f32 	%f47, [%r10+1920];
	fma.rn.f32 	%f48, %f44, %f47, %f43;
	ld.shared.f32 	%f49, [%r6+32];
	ld.shared.f32 	%f50, [%r10+2048];
	fma.rn.f32 	%f51, %f49, %f50, %f46;
	ld.shared.f32 	%f52, [%r10+2176];
	fma.rn.f32 	%f53, %f49, %f52, %f48;
	ld.shared.f32 	%f54, [%r6+36];
	ld.shared.f32 	%f55, [%r10+2304];
	fma.rn.f32 	%f56, %f54, %f55, %f51;
	ld.shared.f32 	%f57, [%r10+2432];
	fma.rn.f32 	%f58, %f54, %f57, %f53;
	ld.shared.f32 	%f59, [%r6+40];
	ld.shared.f32 	%f60, [%r10+2560];
	fma.rn.f32 	%f61, %f59, %f60, %f56;
	ld.shared.f32 	%f62, [%r10+2688];
	fma.rn.f32 	%f63, %f59, %f62, %f58;
	ld.shared.f32 	%f64, [%r6+44];
	ld.shared.f32 	%f65, [%r10+2816];
	fma.rn.f32 	%f66, %f64, %f65, %f61;
	ld.shared.f32 	%f67, [%r10+2944];
	fma.rn.f32 	%f68, %f64, %f67, %f63;
	ld.shared.f32 	%f69, [%r6+48];
	ld.shared.f32 	%f70, [%r10+3072];
	fma.rn.f32 	%f71, %f69, %f70, %f66;
	ld.shared.f32 	%f72, [%r10+3200];
	fma.rn.f32 	%f73, %f69, %f72, %f68;
	ld.shared.f32 	%f74, [%r6+52];
	ld.shared.f32 	%f75, [%r10+3328];
	fma.rn.f32 	%f76, %f74, %f75, %f71;
	ld.shared.f32 	%f77, [%r10+3456];
	fma.rn.f32 	%f78, %f74, %f77, %f73;
	ld.shared.f32 	%f79, [%r6+56];
	ld.shared.f32 	%f80, [%r10+3584];
	fma.rn.f32 	%f81, %f79, %f80, %f76;
	ld.shared.f32 	%f82, [%r10+3712];
	fma.rn.f32 	%f83, %f79, %f82, %f78;
	ld.shared.f32 	%f84, [%r6+60];
	ld.shared.f32 	%f85, [%r10+3840];
	fma.rn.f32 	%f86, %f84, %f85, %f81;
	ld.shared.f32 	%f87, [%r10+3968];
	fma.rn.f32 	%f88, %f84, %f87, %f83;
	ld.shared.f32 	%f89, [%r6+64];
	ld.shared.f32 	%f90, [%r10+4096];
	fma.rn.f32 	%f91, %f89, %f90, %f86;
	ld.shared.f32 	%f92, [%r10+4224];
	fma.rn.f32 	%f93, %f89, %f92, %f88;
	ld.shared.f32 	%f94, [%r6+68];
	ld.shared.f32 	%f95, [%r10+4352];
	fma.rn.f32 	%f96, %f94, %f95, %f91;
	ld.shared.f32 	%f97, [%r10+4480];
	fma.rn.f32 	%f98, %f94, %f97, %f93;
	ld.shared.f32 	%f99, [%r6+72];
	ld.shared.f32 	%f100, [%r10+4608];
	fma.rn.f32 	%f101, %f99, %f100, %f96;
	ld.shared.f32 	%f102, [%r10+4736];
	fma.rn.f32 	%f103, %f99, %f102, %f98;
	ld.shared.f32 	%f104, [%r6+76];
	ld.shared.f32 	%f105, [%r10+4864];
	fma.rn.f32 	%f106, %f104, %f105, %f101;
	ld.shared.f32 	%f107, [%r10+4992];
	fma.rn.f32 	%f108, %f104, %f107, %f103;
	ld.shared.f32 	%f109, [%r6+80];
	ld.shared.f32 	%f110, [%r10+5120];
	fma.rn.f32 	%f111, %f109, %f110, %f106;
	ld.shared.f32 	%f112, [%r10+5248];
	fma.rn.f32 	%f113, %f109, %f112, %f108;
	ld.shared.f32 	%f114, [%r6+84];
	ld.shared.f32 	%f115, [%r10+5376];
	fma.rn.f32 	%f116, %f114, %f115, %f111;
	ld.shared.f32 	%f117, [%r10+5504];
	fma.rn.f32 	%f118, %f114, %f117, %f113;
	ld.shared.f32 	%f119, [%r6+88];
	ld.shared.f32 	%f120, [%r10+5632];
	fma.rn.f32 	%f121, %f119, %f120, %f116;
	ld.shared.f32 	%f122, [%r10+5760];
	fma.rn.f32 	%f123, %f119, %f122, %f118;
	ld.shared.f32 	%f124, [%r6+92];
	ld.shared.f32 	%f125, [%r10+5888];
	fma.rn.f32 	%f126, %f124, %f125, %f121;
	ld.shared.f32 	%f127, [%r10+6016];
	fma.rn.f32 	%f128, %f124, %f127, %f123;
	ld.shared.f32 	%f129, [%r6+96];
	ld.shared.f32 	%f130, [%r10+6144];
	fma.rn.f32 	%f131, %f129, %f130, %f126;
	ld.shared.f32 	%f132, [%r10+6272];
	fma.rn.f32 	%f133, %f129, %f132, %f128;
	ld.shared.f32 	%f134, [%r6+100];
	ld.shared.f32 	%f135, [%r10+6400];
	fma.rn.f32 	%f136, %f134, %f135, %f131;
	ld.shared.f32 	%f137, [%r10+6528];
	fma.rn.f32 	%f138, %f134, %f137, %f133;
	ld.shared.f32 	%f139, [%r6+104];
	ld.shared.f32 	%f140, [%r10+6656];
	fma.rn.f32 	%f141, %f139, %f140, %f136;
	ld.shared.f32 	%f142, [%r10+6784];
	fma.rn.f32 	%f143, %f139, %f142, %f138;
	ld.shared.f32 	%f144, [%r6+108];
	ld.shared.f32 	%f145, [%r10+6912];
	fma.rn.f32 	%f146, %f144, %f145, %f141;
	ld.shared.f32 	%f147, [%r10+7040];
	fma.rn.f32 	%f148, %f144, %f147, %f143;
	ld.shared.f32 	%f149, [%r6+112];
	ld.shared.f32 	%f150, [%r10+7168];
	fma.rn.f32 	%f151, %f149, %f150, %f146;
	ld.shared.f32 	%f152, [%r10+7296];
	fma.rn.f32 	%f153, %f149, %f152, %f148;
	ld.shared.f32 	%f154, [%r6+116];
	ld.shared.f32 	%f155, [%r10+7424];
	fma.rn.f32 	%f156, %f154, %f155, %f151;
	ld.shared.f32 	%f157, [%r10+7552];
	fma.rn.f32 	%f158, %f154, %f157, %f153;
	ld.shared.f32 	%f159, [%r6+120];
	ld.shared.f32 	%f160, [%r10+7680];
	fma.rn.f32 	%f161, %f159, %f160, %f156;
	ld.shared.f32 	%f162, [%r10+7808];
	fma.rn.f32 	%f163, %f159, %f162, %f158;
	ld.shared.f32 	%f164, [%r6+124];
	ld.shared.f32 	%f165, [%r10+7936];
	fma.rn.f32 	%f168, %f164, %f165, %f161;
	ld.shared.f32 	%f166, [%r10+8064];
	fma.rn.f32 	%f167, %f164, %f166, %f163;
	bar.sync 	0;
	add.s32 	%r35, %r35, 1;
	add.s32 	%r34, %r34, 65536;
	add.s32 	%r33, %r33, 32;
	setp.ne.s32 	%p2, %r35, 128;
	@%p2 bra 	$L__BB1_2;
	shl.b32 	%r31, %r3, 11;
	add.s32 	%r32, %r31, %r21;
	cvta.to.global.u64 	%rd10, %rd3;
	mul.wide.u32 	%rd11, %r32, 4;
	add.s64 	%rd12, %rd10, %rd11;
	st.global.f32 	[%rd12], %f168;
	st.global.f32 	[%rd12+4096], %f167;
$L__BB1_4:
	ret;

}
	// .globl	_Z18matrixMul_Kernel_2PfS_S_
.visible .entry _Z18matrixMul_Kernel_2PfS_S_(
	.param .u64 .ptr .align 1 _Z18matrixMul_Kernel_2PfS_S__param_0,
	.param .u64 .ptr .align 1 _Z18matrixMul_Kernel_2PfS_S__param_1,
	.param .u64 .ptr .align 1 _Z18matrixMul_Kernel_2PfS_S__param_2
)
{
	.reg .pred 	%p<5>;
	.reg .b32 	%r<36>;
	.reg .b32 	%f<169>;
	.reg .b64 	%rd<14>;
	// demoted variable
	.shared .align 4 .b8 _ZZ18matrixMul_Kernel_2PfS_S_E3Mds[4096];
	// demoted variable
	.shared .align 4 .b8 _ZZ18matrixMul_Kernel_2PfS_S_E3Nds[8192];
	ld.param.u64 	%rd3, [_Z18matrixMul_Kernel_2PfS_S__param_0];
	ld.param.u64 	%rd4, [_Z18matrixMul_Kernel_2PfS_S__param_1];
	ld.param.u64 	%rd5, [_Z18matrixMul_Kernel_2PfS_S__param_2];
	mov.u32 	%r1, %tid.x;
	mov.u32 	%r18, %ctaid.x;
	mov.u32 	%r2, %tid.y;
	mov.u32 	%r19, %ctaid.y;
	shl.b32 	%r20, %r19, 5;
	add.s32 	%r3, %r20, %r2;
	shl.b32 	%r4, %r18, 6;
	add.s32 	%r21, %r4, %r1;
	setp.gt.u32 	%p1, %r3, 2047;
	setp.gt.s32 	%p2, %r21, 2047;
	or.pred  	%p3, %p1, %p2;
	@%p3 bra 	$L__BB2_4;
	shl.b32 	%r23, %r3, 12;
	or.b32  	%r33, %r23, %r1;
	shl.b32 	%r24, %r2, 7;
	mov.u32 	%r25, _ZZ18matrixMul_Kernel_2PfS_S_E3Mds;
	add.s32 	%r7, %r25, %r24;
	shl.b32 	%r26, %r1, 2;
	add.s32 	%r8, %r7, %r26;
	shl.b32 	%r27, %r2, 11;
	shl.b32 	%r28, %r2, 8;
	mov.u32 	%r29, _ZZ18matrixMul_Kernel_2PfS_S_E3Nds;
	add.s32 	%r10, %r29, %r26;
	add.s32 	%r9, %r10, %r28;
	cvta.to.global.u64 	%rd6, %rd5;
	add.s64 	%rd1, %rd6, 128;
	or.b32  	%r30, %r1, %r27;
	add.s32 	%r34, %r30, %r4;
	cvta.to.global.u64 	%rd2, %rd4;
	mov.f32 	%f167, 0f00000000;
	mov.b32 	%r35, 0;
	mov.f32 	%f168, %f167;
$L__BB2_2:
	mul.wide.s32 	%rd7, %r34, 4;
	add.s64 	%rd8, %rd1, %rd7;
	mul.wide.u32 	%rd9, %r33, 4;
	add.s64 	%rd10, %rd2, %rd9;
	ld.global.f32 	%f6, [%rd10];
	st.shared.f32 	[%r8], %f6;
	ld.global.f32 	%f7, [%rd8+-128];
	st.shared.f32 	[%r9], %f7;
	ld.global.f32 	%f8, [%rd8];
	st.shared.f32 	[%r9+128], %f8;
	bar.sync 	0;
	ld.shared.f32 	%f9, [%r7];
	ld.shared.f32 	%f10, [%r10];
	fma.rn.f32 	%f11, %f9, %f10, %f168;
	ld.shared.f32 	%f12, [%r10+128];
	fma.rn.f32 	%f13, %f9, %f12, %f167;
	ld.shared.f32 	%f14, [%r7+4];
	ld.shared.f32 	%f15, [%r10+256];
	fma.rn.f32 	%f16, %f14, %f15, %f11;
	ld.shared.f32 	%f17, [%r10+384];
	fma.rn.f32 	%f18, %f14, %f17, %f13;
	ld.shared.f32 	%f19, [%r7+8];
	ld.shared.f32 	%f20, [%r10+512];
	fma.rn.f32 	%f21, %f19, %f20, %f16;
	ld.shared.f32 	%f22, [%r10+640];
	fma.rn.f32 	%f23, %f19, %f22, %f18;
	ld.shared.f32 	%f24, [%r7+12];
	ld.shared.f32 	%f25, [%r10+768];
	fma.rn.f32 	%f26, %f24, %f25, %f21;
	ld.shared.f32 	%f27, [%r10+896];
	fma.rn.f32 	%f28, %f24, %f27, %f23;
	ld.shared.f32 	%f29, [%r7+16];
	ld.shared.f32 	%f30, [%r10+1024];
	fma.rn.f32 	%f31, %f29, %f30, %f26;
	ld.shared.f32 	%f32, [%r10+1152];
	fma.rn.f32 	%f33, %f29, %f32, %f28;
	ld.shared.f32 	%f34, [%r7+20];
	ld.shared.f32 	%f35, [%r10+1280];
	fma.rn.f32 	%f36, %f34, %f35, %f31;
	ld.shared.f32 	%f37, [%r10+1408];
	fma.rn.f32 	%f38, %f34, %f37, %f33;
	ld.shared.f32 	%f39, [%r7+24];
	ld.shared.f32 	%f40, [%r10+1536];
	fma.rn.f32 	%f41, %f39, %f40, %f36;
	ld.shared.f32 	%f42, [%r10+1664];
	fma.rn.f32 	%f43, %f39, %f42, %f38;
	ld.shared.f32 	%f44, [%r7+28];
	ld.shared.f32 	%f45, [%r10+1792];
	fma.rn.f32 	%f46, %f44, %f45, %f41;
	ld.shared.f32 	%f47, [%r10+1920];
	fma.rn.f32 	%f48, %f44, %f47, %f43;
	ld.shared.f32 	%f49, [%r7+32];
	ld.shared.f32 	%f50, [%r10+2048];
	fma.rn.f32 	%f51, %f49, %f50, %f46;
	ld.shared.f32 	%f52, [%r10+2176];
	fma.rn.f32 	%f53, %f49, %f52, %f48;
	ld.shared.f32 	%f54, [%r7+36];
	ld.shared.f32 	%f55, [%r10+2304];
	fma.rn.f32 	%f56, %f54, %f55, %f51;
	ld.shared.f32 	%f57, [%r10+2432];
	fma.rn.f32 	%f58, %f54, %f57, %f53;
	ld.shared.f32 	%f59, [%r7+40];
	ld.shared.f32 	%f60, [%r10+2560];
	fma.rn.f32 	%f61, %f59, %f60, %f56;
	ld.shared.f32 	%f62, [%r10+2688];
	fma.rn.f32 	%f63, %f59, %f62, %f58;
	ld.shared.f32 	%f64, [%r7+44];
	ld.shared.f32 	%f65, [%r10+2816];
	fma.rn.f32 	%f66, %f64, %f65, %f61;
	ld.shared.f32 	%f67, [%r10+2944];
	fma.rn.f32 	%f68, %f64, %f67, %f63;
	ld.shared.f32 	%f69, [%r7+48];
	ld.shared.f32 	%f70, [%r10+3072];
	fma.rn.f32 	%f71, %f69, %f70, %f66;
	ld.shared.f32 	%f72, [%r10+3200];
	fma.rn.f32 	%f73, %f69, %f72, %f68;
	ld.shared.f32 	%f74, [%r7+52];
	ld.shared.f32 	%f75, [%r10+3328];
	fma.rn.f32 	%f76, %f74, %f75, %f71;
	ld.shared.f32 	%f77, [%r10+3456];
	fma.rn.f32 	%f78, %f74, %f77, %f73;
	ld.shared.f32 	%f79, [%r7+56];
	ld.shared.f32 	%f80, [%r10+3584];
	fma.rn.f32 	%f81, %f79, %f80, %f76;
	ld.shared.f32 	%f82, [%r10+3712];
	fma.rn.f32 	%f83, %f79, %f82, %f78;
	ld.shared.f32 	%f84, [%r7+60];
	ld.shared.f32 	%f85, [%r10+3840];
	fma.rn.f32 	%f86, %f84, %f85, %f81;
	ld.shared.f32 	%f87, [%r10+3968];
	fma.rn.f32 	%f88, %f84, %f87, %f83;
	ld.shared.f32 	%f89, [%r7+64];
	ld.shared.f32 	%f90, [%r10+4096];
	fma.rn.f32 	%f91, %f89, %f90, %f86;
	ld.shared.f32 	%f92, [%r10+4224];
	fma.rn.f32 	%f93, %f89, %f92, %f88;
	ld.shared.f32 	%f94, [%r7+68];
	ld.shared.f32 	%f95, [%r10+4352];
	fma.rn.f32 	%f96, %f94, %f95, %f91;
	ld.shared.f32 	%f97, [%r10+4480];
	fma.rn.f32 	%f98, %f94, %f97, %f93;
	ld.shared.f32 	%f99, [%r7+72];
	ld.shared.f32 	%f100, [%r10+4608];
	fma.rn.f32 	%f101, %f99, %f100, %f96;
	ld.shared.f32 	%f102, [%r10+4736];
	fma.rn.f32 	%f103, %f99, %f102, %f98;
	ld.shared.f32 	%f104, [%r7+76];
	ld.shared.f32 	%f105, [%r10+4864];
	fma.rn.f32 	%f106, %f104, %f105, %f101;
	ld.shared.f32 	%f107, [%r10+4992];
	fma.rn.f32 	%f108, %f104, %f107, %f103;
	ld.shared.f32 	%f109, [%r7+80];
	ld.shared.f32 	%f110, [%r10+5120];
	fma.rn.f32 	%f111, %f109, %f110, %f106;
	ld.shared.f32 	%f112, [%r10+5248];
	fma.rn.f32 	%f113, %f109, %f112, %f108;
	ld.shared.f32 	%f114, [%r7+84];
	ld.shared.f32 	%f115, [%r10+5376];
	fma.rn.f32 	%f116, %f114, %f115, %f111;
	ld.shared.f32 	%f117, [%r10+5504];
	fma.rn.f32 	%f118, %f114, %f117, %f113;
	ld.shared.f32 	%f119, [%r7+88];
	ld.shared.f32 	%f120, [%r10+5632];
	fma.rn.f32 	%f121, %f119, %f120, %f116;
	ld.shared.f32 	%f122, [%r10+5760];
	fma.rn.f32 	%f123, %f119, %f122, %f118;
	ld.shared.f32 	%f124, [%r7+92];
	ld.shared.f32 	%f125, [%r10+5888];
	fma.rn.f32 	%f126, %f124, %f125, %f121;
	ld.shared.f32 	%f127, [%r10+6016];
	fma.rn.f32 	%f128, %f124, %f127, %f123;
	ld.shared.f32 	%f129, [%r7+96];
	ld.shared.f32 	%f130, [%r10+6144];
	fma.rn.f32 	%f131, %f129, %f130, %f126;
	ld.shared.f32 	%f132, [%r10+6272];
	fma.rn.f32 	%f133, %f129, %f132, %f128;
	ld.shared.f32 	%f134, [%r7+100];
	ld.shared.f32 	%f135, [%r10+6400];
	fma.rn.f32 	%f136, %f134, %f135, %f131;
	ld.shared.f32 	%f137, [%r10+6528];
	fma.rn.f32 	%f138, %f134, %f137, %f133;
	ld.shared.f32 	%f139, [%r7+104];
	ld.shared.f32 	%f140, [%r10+6656];
	fma.rn.f32 	%f141, %f139, %f140, %f136;
	ld.shared.f32 	%f142, [%r10+6784];
	fma.rn.f32 	%f143, %f139, %f142, %f138;
	ld.shared.f32 	%f144, [%r7+108];
	ld.shared.f32 	%f145, [%r10+6912];
	fma.rn.f32 	%f146, %f144, %f145, %f141;
	ld.shared.f32 	%f147, [%r10+7040];
	fma.rn.f32 	%f148, %f144, %f147, %f143;
	ld.shared.f32 	%f149, [%r7+112];
	ld.shared.f32 	%f150, [%r10+7168];
	fma.rn.f32 	%f151, %f149, %f150, %f146;
	ld.shared.f32 	%f152, [%r10+7296];
	fma.rn.f32 	%f153, %f149, %f152, %f148;
	ld.shared.f32 	%f154, [%r7+116];
	ld.shared.f32 	%f155, [%r10+7424];
	fma.rn.f32 	%f156, %f154, %f155, %f151;
	ld.shared.f32 	%f157, [%r10+7552];
	fma.rn.f32 	%f158, %f154, %f157, %f153;
	ld.shared.f32 	%f159, [%r7+120];
	ld.shared.f32 	%f160, [%r10+7680];
	fma.rn.f32 	%f161, %f159, %f160, %f156;
	ld.shared.f32 	%f162, [%r10+7808];
	fma.rn.f32 	%f163, %f159, %f162, %f158;
	ld.shared.f32 	%f164, [%r7+124];
	ld.shared.f32 	%f165, [%r10+7936];
	fma.rn.f32 	%f168, %f164, %f165, %f161;
	ld.shared.f32 	%f166, [%r10+8064];
	fma.rn.f32 	%f167, %f164, %f166, %f163;
	bar.sync 	0;
	add.s32 	%r35, %r35, 1;
	add.s32 	%r34, %r34, 65536;
	add.s32 	%r33, %r33, 32;
	setp.ne.s32 	%p4, %r35, 128;
	@%p4 bra 	$L__BB2_2;
	shl.b32 	%r31, %r3, 11;
	add.s32 	%r32, %r31, %r21;
	cvta.to.global.u64 	%rd11, %rd3;
	mul.wide.s32 	%rd12, %r32, 4;
	add.s64 	%rd13, %rd11, %rd12;
	st.global.f32 	[%rd13], %f168;
	st.global.f32 	[%rd13+128], %f167;
$L__BB2_4:
	ret;

}


// ===== COMPILED SASS (sm_100) =====

	.target	sm_100

	.elftype	@"ET_EXEC"


//--------------------- .note.nv.tkinfo           --------------------------
	.section	.note.nv.tkinfo,"",@"SHT_NOTE"
	.sectionflags	@"SHF_NOTE_NV_TKINFO"
	.tkinfo
        /*0018*/ 	.word	0x00000002
        /*0030*/ 	.string	""
        /*0030*/ 	.string	"ptxas"
        /*0030*/ 	.string	"Cuda compilation tools, release 13.0, V13.0.88"
        /*0030*/ 	.string	"Build cuda_13.0.r13.0/compiler.36424714_0"
        /*0030*/ 	.string	"-arch sm_100 -m 64 "



//--------------------- .note.nv.cuinfo           --------------------------
	.section	.note.nv.cuinfo,"",@"SHT_NOTE"
	.sectionflags	@"SHF_NOTE_NV_CUINFO"
        /*0018*/ 	.short	0x0002
        /*001a*/ 	.short	0x0064
        /*001c*/ 	.short	0x0082
	.zero		2


//--------------------- .nv.info                  --------------------------
	.section	.nv.info,"",@"SHT_CUDA_INFO"
	.align	4


	//----- nvinfo : EIATTR_REGCOUNT
	.align		4
        /*0000*/ 	.byte	0x04, 0x2f
        /*0002*/ 	.short	(.L_1 - .L_0)
	.align		4
.L_0:
        /*0004*/ 	.word	index@(_Z25matrixMul_kernel_officialPfS_S_)
        /*0008*/ 	.word	0x00000020


	//----- nvinfo : EIATTR_FRAME_SIZE
	.align		4
.L_1:
        /*000c*/ 	.byte	0x04, 0x11
        /*000e*/ 	.short	(.L_3 - .L_2)
	.align		4
.L_2:
        /*0010*/ 	.word	index@(_Z25matrixMul_kernel_officialPfS_S_)
        /*0014*/ 	.word	0x00000000


	//----- nvinfo : EIATTR_REGCOUNT
	.align		4
.L_3:
        /*0018*/ 	.byte	0x04, 0x2f
        /*001a*/ 	.short	(.L_5 - .L_4)
	.align		4
.L_4:
        /*001c*/ 	.word	index@(_Z18matrixMul_Kernel_1PfS_S_)
        /*0020*/ 	.word	0x00000020


	//----- nvinfo : EIATTR_FRAME_SIZE
	.align		4
.L_5:
        /*0024*/ 	.byte	0x04, 0x11
        /*0026*/ 	.short	(.L_7 - .L_6)
	.align		4
.L_6:
        /*0028*/ 	.word	index@(_Z18matrixMul_Kernel_1PfS_S_)
        /*002c*/ 	.word	0x00000000


	//----- nvinfo : EIATTR_REGCOUNT
	.align		4
.L_7:
        /*0030*/ 	.byte	0x04, 0x2f
        /*0032*/ 	.short	(.L_9 - .L_8)
	.align		4
.L_8:
        /*0034*/ 	.word	index@(_Z18matrixMul_Kernel_2PfS_S_)
        /*0038*/ 	.word	0x00000020


	//----- nvinfo : EIATTR_FRAME_SIZE
	.align		4
.L_9:
        /*003c*/ 	.byte	0x04, 0x11
        /*003e*/ 	.short	(.L_11 - .L_10)
	.align		4
.L_10:
        /*0040*/ 	.word	index@(_Z18matrixMul_Kernel_2PfS_S_)
        /*0044*/ 	.word	0x00000000


	//----- nvinfo : EIATTR_MIN_STACK_SIZE
	.align		4
.L_11:
        /*0048*/ 	.byte	0x04, 0x12
        /*004a*/ 	.short	(.L_13 - .L_12)
	.align		4
.L_12:
        /*004c*/ 	.word	index@(_Z18matrixMul_Kernel_2PfS_S_)
        /*0050*/ 	.word	0x00000000


	//----- nvinfo : EIATTR_MIN_STACK_SIZE
	.align		4
.L_13:
        /*0054*/ 	.byte	0x04, 0x12
        /*0056*/ 	.short	(.L_15 - .L_14)
	.align		4
.L_14:
        /*0058*/ 	.word	index@(_Z18matrixMul_Kernel_1PfS_S_)
        /*005c*/ 	.word	0x00000000


	//----- nvinfo : EIATTR_MIN_STACK_SIZE
	.align		4
.L_15:
        /*0060*/ 	.byte	0x04, 0x12
        /*0062*/ 	.short	(.L_17 - .L_16)
	.align		4
.L_16:
        /*0064*/ 	.word	index@(_Z25matrixMul_kernel_officialPfS_S_)
        /*0068*/ 	.word	0x00000000
.L_17:


//--------------------- .nv.compat                --------------------------
	.section	.nv.compat,"",@"SHT_CUDA_COMPAT_INFO"
	.align	4
        /*0000*/ 	.byte	0x02, 0x09, 0x00, 0x00, 0x02, 0x02, 0x01, 0x00, 0x02, 0x05, 0x05, 0x00, 0x03, 0x07, 0x01, 0x01
        /*0010*/ 	.byte	0x02, 0x03, 0x00, 0x00, 0x02, 0x06, 0x01, 0x00, 0x04, 0x0b, 0x08, 0x00, 0x09, 0x00, 0x00, 0x00
        /*0020*/ 	.byte	0x00, 0x00, 0x00, 0x00


//--------------------- .nv.info._Z18matrixMul_Kernel_2PfS_S_ --------------------------
	.section	.nv.info._Z18matrixMul_Kernel_2PfS_S_,"",@"SHT_CUDA_INFO"
	.sectionflags	@""
	.align	4


	//----- nvinfo : EIATTR_CUDA_API_VERSION
	.align		4
        /*0000*/ 	.byte	0x04, 0x37
        /*0002*/ 	.short	(.L_19 - .L_18)
.L_18:
        /*0004*/ 	.word	0x00000082


	//----- nvinfo : EIATTR_KPARAM_INFO
	.align		4
.L_19:
        /*0008*/ 	.byte	0x04, 0x17
        /*000a*/ 	.short	(.L_21 - .L_20)
.L_20:
        /*000c*/ 	.word	0x00000000
        /*0010*/ 	.short	0x0002
        /*0012*/ 	.short	0x0010
        /*0014*/ 	.byte	0x00, 0xf5, 0x21, 0x00


	//----- nvinfo : EIATTR_KPARAM_INFO
	.align		4
.L_21:
        /*0018*/ 	.byte	0x04, 0x17
        /*001a*/ 	.short	(.L_23 - .L_22)
.L_22:
        /*001c*/ 	.word	0x00000000
        /*0020*/ 	.short	0x0001
        /*0022*/ 	.short	0x0008
        /*0024*/ 	.byte	0x00, 0xf5, 0x21, 0x00


	//----- nvinfo : EIATTR_KPARAM_INFO
	.align		4
.L_23:
        /*0028*/ 	.byte	0x04, 0x17
        /*002a*/ 	.short	(.L_25 - .L_24)
.L_24:
        /*002c*/ 	.word	0x00000000
        /*0030*/ 	.short	0x0000
        /*0032*/ 	.short	0x0000
        /*0034*/ 	.byte	0x00, 0xf5, 0x21, 0x00


	//----- nvinfo : EIATTR_SPARSE_MMA_MASK
	.align		4
.L_25:
        /*0038*/ 	.byte	0x03, 0x50
        /*003a*/ 	.short	0x0000


	//----- nvinfo : EIATTR_MAXREG_COUNT
	.align		4
        /*003c*/ 	.byte	0x03, 0x1b
        /*003e*/ 	.short	0x00ff


	//----- nvinfo : EIATTR_NUM_BARRIERS
	.align		4
        /*0040*/ 	.byte	0x02, 0x4c
        /*0042*/ 	.byte	0x01
	.zero		1


	//----- nvinfo : EIATTR_MERCURY_ISA_VERSION
	.align		4
        /*0044*/ 	.byte	0x03, 0x5f
        /*0046*/ 	.short	0x0101


	//----- nvinfo : EIATTR_VRC_CTA_INIT_COUNT
	.align		4
        /*0048*/ 	.byte	0x02, 0x4a
	.zero		1
	.zero		1


	//----- nvinfo : EIATTR_EXIT_INSTR_OFFSETS
	.align		4
        /*004c*/ 	.byte	0x04, 0x1c
        /*004e*/ 	.short	(.L_27 - .L_26)


	//   ....[0]....
.L_26:
        /*0050*/ 	.word	0x00000090


	//   ....[1]....
        /*0054*/ 	.word	0x00000be0


	//----- nvinfo : EIATTR_CBANK_PARAM_SIZE
	.align		4
.L_27:
        /*0058*/ 	.byte	0x03, 0x19
        /*005a*/ 	.short	0x0018


	//----- nvinfo : EIATTR_PARAM_CBANK
	.align		4
        /*005c*/ 	.byte	0x04, 0x0a
        /*005e*/ 	.short	(.L_29 - .L_28)
	.align		4
.L_28:
        /*0060*/ 	.word	index@(.nv.constant0._Z18matrixMul_Kernel_2PfS_S_)
        /*0064*/ 	.short	0x0380
        /*0066*/ 	.short	0x0018


	//----- nvinfo : EIATTR_SW_WAR
	.align		4
.L_29:
        /*0068*/ 	.byte	0x04, 0x36
        /*006a*/ 	.short	(.L_31 - .L_30)
.L_30:
        /*006c*/ 	.word	0x00000008
.L_31:


//--------------------- .nv.info._Z18matrixMul_Kernel_1PfS_S_ --------------------------
	.section	.nv.info._Z18matrixMul_Kernel_1PfS_S_,"",@"SHT_CUDA_INFO"
	.sectionflags	@""
	.align	4


	//----- nvinfo : EIATTR_CUDA_API_VERSION
	.align		4
        /*0000*/ 	.byte	0x04, 0x37
        /*0002*/ 	.short	(.L_33 - .L_32)
.L_32:
        /*0004*/ 	.word	0x00000082


	//----- nvinfo : EIATTR_KPARAM_INFO
	.align		4
.L_33:
        /*0008*/ 	.byte	0x04, 0x17
        /*000a*/ 	.short	(.L_35 - .L_34)
.L_34:
        /*000c*/ 	.word	0x00000000
        /*0010*/ 	.short	0x0002
        /*0012*/ 	.short	0x0010
        /*0014*/ 	.byte	0x00, 0xf5, 0x21, 0x00


	//----- nvinfo : EIATTR_KPARAM_INFO
	.align		4
.L_35:
        /*0018*/ 	.byte	0x04, 0x17
        /*001a*/ 	.short	(.L_37 - .L_36)
.L_36:
        /*001c*/ 	.word	0x00000000
        /*0020*/ 	.short	0x0001
        /*0022*/ 	.short	0x0008
        /*0024*/ 	.byte	0x00, 0xf5, 0x21, 0x00


	//----- nvinfo : EIATTR_KPARAM_INFO
	.align		4
.L_37:
        /*0028*/ 	.byte	0x04, 0x17
        /*002a*/ 	.short	(.L_39 - .L_38)
.L_38:
        /*002c*/ 	.word	0x00000000
        /*0030*/ 	.short	0x0000
        /*0032*/ 	.short	0x0000
        /*0034*/ 	.byte	0x00, 0xf5, 0x21, 0x00


	//----- nvinfo : EIATTR_SPARSE_MMA_MASK
	.align		4
.L_39:
        /*0038*/ 	.byte	0x03, 0x50
        /*003a*/ 	.short	0x0000


	//----- nvinfo : EIATTR_MAXREG_COUNT
	.align		4
        /*003c*/ 	.byte	0x03, 0x1b
        /*003e*/ 	.short	0x00ff


	//----- nvinfo : EIATTR_NUM_BARRIERS
	.align		4
        /*0040*/ 	.byte	0x02, 0x4c
        /*0042*/ 	.byte	0x01
	.zero		1


	//----- nvinfo : EIATTR_MERCURY_ISA_VERSION
	.align		4
        /*0044*/ 	.byte	0x03, 0x5f
        /*0046*/ 	.short	0x0101


	//----- nvinfo : EIATTR_VRC_CTA_INIT_COUNT
	.align		4
        /*0048*/ 	.byte	0x02, 0x4a
	.zero		1
	.zero		1


	//----- nvinfo : EIATTR_EXIT_INSTR_OFFSETS
	.align		4
        /*004c*/ 	.byte	0x04, 0x1c
        /*004e*/ 	.short	(.L_41 - .L_40)


	//   ....[0]....
.L_40:
        /*0050*/ 	.word	0x00000090


	//   ....[1]....
        /*0054*/ 	.word	0x00000b80


	//----- nvinfo : EIATTR_CBANK_PARAM_SIZE
	.align		4
.L_41:
        /*0058*/ 	.byte	0x03, 0x19
        /*005a*/ 	.short	0x0018


	//----- nvinfo : EIATTR_PARAM_CBANK
	.align		4
        /*005c*/ 	.byte	0x04, 0x0a
        /*005e*/ 	.short	(.L_43 - .L_42)
	.align		4
.L_42:
        /*0060*/ 	.word	index@(.nv.constant0._Z18matrixMul_Kernel_1PfS_S_)
        /*0064*/ 	.short	0x0380
        /*0066*/ 	.short	0x0018


	//----- nvinfo : EIATTR_SW_WAR
	.align		4
.L_43:
        /*0068*/ 	.byte	0x04, 0x36
        /*006a*/ 	.short	(.L_45 - .L_44)
.L_44:
        /*006c*/ 	.word	0x00000008
.L_45:


//--------------------- .nv.info._Z25matrixMul_kernel_officialPfS_S_ --------------------------
	.section	.nv.info._Z25matrixMul_kernel_officialPfS_S_,"",@"SHT_CUDA_INFO"
	.sectionflags	@""
	.align	4


	//----- nvinfo : EIATTR_CUDA_API_VERSION
	.align		4
        /*0000*/ 	.byte	0x04, 0x37
        /*0002*/ 	.short	(.L_47 - .L_46)
.L_46:
        /*0004*/ 	.word	0x00000082


	//----- nvinfo : EIATTR_KPARAM_INFO
	.align		4
.L_47:
        /*0008*/ 	.byte	0x04, 0x17
        /*000a*/ 	.short	(.L_49 - .L_48)
.L_48:
        /*000c*/ 	.word	0x00000000
        /*0010*/ 	.short	0x0002
        /*0012*/ 	.short	0x0010
        /*0014*/ 	.byte	0x00, 0xf5, 0x21, 0x00


	//----- nvinfo : EIATTR_KPARAM_INFO
	.align		4
.L_49:
        /*0018*/ 	.byte	0x04, 0x17
        /*001a*/ 	.short	(.L_51 - .L_50)
.L_50:
        /*001c*/ 	.word	0x00000000
        /*0020*/ 	.short	0x0001
        /*0022*/ 	.short	0x0008
        /*0024*/ 	.byte	0x00, 0xf5, 0x21, 0x00


	//----- nvinfo : EIATTR_KPARAM_INFO
	.align		4
.L_51:
        /*0028*/ 	.byte	0x04, 0x17
        /*002a*/ 	.short	(.L_53 - .L_52)
.L_52:
        /*002c*/ 	.word	0x00000000
        /*0030*/ 	.short	0x0000
        /*0032*/ 	.short	0x0000
        /*0034*/ 	.byte	0x00, 0xf5, 0x21, 0x00


	//----- nvinfo : EIATTR_SPARSE_MMA_MASK
	.align		4
.L_53:
        /*0038*/ 	.byte	0x03, 0x50
        /*003a*/ 	.short	0x0000


	//----- nvinfo : EIATTR_MAXREG_COUNT
	.align		4
        /*003c*/ 	.byte	0x03, 0x1b
        /*003e*/ 	.short	0x00ff


	//----- nvinfo : EIATTR_NUM_BARRIERS
	.align		4
        /*0040*/ 	.byte	0x02, 0x4c
        /*0042*/ 	.byte	0x01
	.zero		1


	//----- nvinfo : EIATTR_MERCURY_ISA_VERSION
	.align		4
        /*0044*/ 	.byte	0x03, 0x5f
        /*0046*/ 	.short	0x0101


	//----- nvinfo : EIATTR_VRC_CTA_INIT_COUNT
	.align		4
        /*0048*/ 	.byte	0x02, 0x4a
	.zero		1
	.zero		1


	//----- nvinfo : EIATTR_EXIT_INSTR_OFFSETS
	.align		4
        /*004c*/ 	.byte	0x04, 0x1c
        /*004e*/ 	.short	(.L_55 - .L_54)


	//   ....[0]....
.L_54:
        /*0050*/ 	.word	0x00000c20


	//----- nvinfo : EIATTR_CBANK_PARAM_SIZE
	.align		4
.L_55:
        /*0054*/ 	.byte	0x03, 0x19
        /*0056*/ 	.short	0x0018


	//----- nvinfo : EIATTR_PARAM_CBANK
	.align		4
        /*0058*/ 	.byte	0x04, 0x0a
        /*005a*/ 	.short	(.L_57 - .L_56)
	.align		4
.L_56:
        /*005c*/ 	.word	index@(.nv.constant0._Z25matrixMul_kernel_officialPfS_S_)
        /*0060*/ 	.short	0x0380
        /*0062*/ 	.short	0x0018


	//----- nvinfo : EIATTR_SW_WAR
	.align		4
.L_57:
        /*0064*/ 	.byte	0x04, 0x36
        /*0066*/ 	.short	(.L_59 - .L_58)
.L_58:
        /*0068*/ 	.word	0x00000008
.L_59:


//--------------------- .nv.callgraph             --------------------------
	.section	.nv.callgraph,"",@"SHT_CUDA_CALLGRAPH"
	.align	4
	.sectionentsize	8
	.align		4
        /*0000*/ 	.word	0x00000000
	.align		4
        /*0004*/ 	.word	0xffffffff
	.align		4
        /*0008*/ 	.word	0x00000000
	.align		4
        /*000c*/ 	.word	0xfffffffe
	.align		4
        /*0010*/ 	.word	0x00000000
	.align		4
        /*0014*/ 	.word	0xfffffffd
	.align		4
        /*0018*/ 	.word	0x00000000
	.align		4
        /*001c*/ 	.word	0xfffffffc


//--------------------- .text._Z18matrixMul_Kernel_2PfS_S_ --------------------------
	.section	.text._Z18matrixMul_Kernel_2PfS_S_,"ax",@progbits
	.align	128
        .global         _Z18matrixMul_Kernel_2PfS_S_
        .type           _Z18matrixMul_Kernel_2PfS_S_,@function
        .size           _Z18matrixMul_Kernel_2PfS_S_,(.L_x_6 - _Z18matrixMul_Kernel_2PfS_S_)
        .other          _Z18matrixMul_Kernel_2PfS_S_,@"STO_CUDA_ENTRY STV_DEFAULT"
_Z18matrixMul_Kernel_2PfS_S_:
.text._Z18matrixMul_Kernel_2PfS_S_:
[----:B------:R-:W-:Y:S01]  /*0000*/  LDC R1, c[0x0][0x37c] ;  /* 0x0000df00ff017b82 */ /* 0x000fe20000000800 */
[----:B------:R-:W0:Y:S01]  /*0010*/  S2R R5, SR_TID.X ;  /* 0x0000000000057919 */ /* 0x000e220000002100 */
[----:B------:R-:W0:Y:S01]  /*0020*/  S2R R4, SR_CTAID.X ;  /* 0x0000000000047919 */ /* 0x000e220000002500 */
[----:B------:R-:W1:Y:S01]  /*0030*/  S2R R8, SR_TID.Y ;  /* 0x0000000000087919 */ /* 0x000e620000002200 */
[----:B------:R-:W1:Y:S01]  /*0040*/  S2R R3, SR_CTAID.Y ;  /* 0x0000000000037919 */ /* 0x000e620000002600 */
[----:B0-----:R-:W-:-:S04]  /*0050*/  LEA R7, R4, R5, 0x6 ;  /* 0x0000000504077211 */ /* 0x001fc800078e30ff */
[----:B------:R-:W-:Y:S02]  /*0060*/  ISETP.GT.AND P0, PT, R7, 0x7ff, PT ;  /* 0x000007ff0700780c */ /* 0x000fe40003f04270 */
[----:B-1----:R-:W-:-:S04]  /*0070*/  LEA R16, R3, R8, 0x5 ;  /* 0x0000000803107211 */ /* 0x002fc800078e28ff */
[----:B------:R-:W-:-:S13]  /*0080*/  ISETP.GT.U32.OR P0, PT, R16, 0x7ff, P0 ;  /* 0x000007ff1000780c */ /* 0x000fda0000704470 */
[----:B------:R-:W-:Y:S05]  /*0090*/  @P0 EXIT ;  /* 0x000000000000094d */ /* 0x000fea0003800000 */
[----:B------:R-:W0:Y:S01]  /*00a0*/  S2UR UR5, SR_CgaCtaId ;  /* 0x00000000000579c3 */ /* 0x000e220000008800 */
[----:B------:R-:W1:Y:S01]  /*00b0*/  LDCU.64 UR6, c[0x0][0x390] ;  /* 0x00007200ff0677ac */ /* 0x000e620008000a00 */
[----:B------:R-:W-:Y:S01]  /*00c0*/  SHF.L.U32 R0, R8, 0xb, RZ ;  /* 0x0000000b08007819 */ /* 0x000fe200000006ff */
[----:B------:R-:W-:Y:S01]  /*00d0*/  HFMA2 R11, -RZ, RZ, 0, 0 ;  /* 0x00000000ff0b7431 */ /* 0x000fe200000001ff */
[----:B------:R-:W-:Y:S01]  /*00e0*/  SHF.L.U32 R2, R16, 0xc, RZ ;  /* 0x0000000c10027819 */ /* 0x000fe200000006ff */
[----:B------:R-:W-:Y:S01]  /*00f0*/  UMOV UR4, 0x400 ;  /* 0x0000040000047882 */ /* 0x000fe20000000000 */
[----:B------:R-:W-:Y:S01]  /*0100*/  LOP3.LUT R0, R5, R0, RZ, 0xfc, !PT ;  /* 0x0000000005007212 */ /* 0x000fe200078efcff */
[----:B------:R-:W2:Y:S01]  /*0110*/  LDCU.64 UR10, c[0x0][0x358] ;  /* 0x00006b00ff0a77ac */ /* 0x000ea20008000a00 */
[----:B------:R-:W3:Y:S01]  /*0120*/  LDC.64 R18, c[0x0][0x388] ;  /* 0x0000e200ff127b82 */ /* 0x000ee20000000a00 */
[----:B------:R-:W-:Y:S02]  /*0130*/  LOP3.LUT R2, R2, R5, RZ, 0xfc, !PT ;  /* 0x0000000502027212 */ /* 0x000fe400078efcff */
[----:B------:R-:W-:-:S02]  /*0140*/  LEA R4, R4, R0, 0x6 ;  /* 0x0000000004047211 */ /* 0x000fc400078e30ff */
[----:B------:R-:W-:Y:S01]  /*0150*/  MOV R9, RZ ;  /* 0x000000ff00097202 */ /* 0x000fe20000000f00 */
[----:B-1----:R-:W-:Y:S02]  /*0160*/  UIADD3 UR6, UP0, UPT, UR6, 0x80, URZ ;  /* 0x0000008006067890 */ /* 0x002fe4000ff1e0ff */
[----:B0-----:R-:W-:Y:S02]  /*0170*/  ULEA UR8, UR5, UR4, 0x18 ;  /* 0x0000000405087291 */ /* 0x001fe4000f8ec0ff */
[----:B------:R-:W-:-:S04]  /*0180*/  UIADD3 UR4, UPT, UPT, UR4, 0x1000, URZ ;  /* 0x0000100004047890 */ /* 0x000fc8000fffe0ff */
[----:B------:R-:W-:Y:S01]  /*0190*/  ULEA UR4, UR5, UR4, 0x18 ;  /* 0x0000000405047291 */ /* 0x000fe2000f8ec0ff */
[----:B------:R-:W-:Y:S01]  /*01a0*/  LEA R6, R8, UR8, 0x7 ;  /* 0x0000000808067c11 */ /* 0x000fe2000f8e38ff */
[----:B------:R-:W-:-:S04]  /*01b0*/  UIADD3.X UR5, UPT, UPT, URZ, UR7, URZ, UP0, !UPT ;  /* 0x00000007ff057290 */ /* 0x000fc800087fe4ff */
[C---:B------:R-:W-:Y:S01]  /*01c0*/  LEA R3, R5.reuse, UR4, 0x2 ;  /* 0x0000000405037c11 */ /* 0x040fe2000f8e10ff */
[----:B------:R-:W-:Y:S01]  /*01d0*/  UMOV UR4, URZ ;  /* 0x000000ff00047c82 */ /* 0x000fe20008000000 */
[----:B------:R-:W-:Y:S02]  /*01e0*/  LEA R5, R5, R6, 0x2 ;  /* 0x0000000605057211 */ /* 0x000fe400078e10ff */
[----:B--2---:R-:W-:-:S07]  /*01f0*/  LEA R0, R8, R3, 0x8 ;  /* 0x0000000308007211 */ /* 0x004fce00078e40ff */
.L_x_0:
[----:B------:R-:W-:Y:S01]  /*0200*/  MOV R20, UR6 ;  /* 0x0000000600147c02 */ /* 0x000fe20008000f00 */
[----:B---3--:R-:W-:Y:S01]  /*0210*/  IMAD.WIDE.U32 R22, R2, 0x4, R18 ;  /* 0x0000000402167825 */ /* 0x008fe200078e0012 */
[----:B------:R-:W-:-:S03]  /*0220*/  MOV R21, UR5 ;  /* 0x0000000500157c02 */ /* 0x000fc60008000f00 */
[----:B------:R-:W-:Y:S02]  /*0230*/  IMAD.WIDE R20, R4, 0x4, R20 ;  /* 0x0000000404147825 */ /* 0x000fe400078e0214 */
[----:B------:R-:W2:Y:S04]  /*0240*/  LDG.E R22, desc[UR10][R22.64] ;  /* 0x0000000a16167981 */ /* 0x000ea8000c1e1900 */
[----:B------:R-:W3:Y:S04]  /*0250*/  LDG.E R25, desc[UR10][R20.64+-0x80] ;  /* 0xffff800a14197981 */ /* 0x000ee8000c1e1900 */
[----:B------:R-:W4:Y:S01]  /*0260*/  LDG.E R27, desc[UR10][R20.64] ;  /* 0x0000000a141b7981 */ /* 0x000f22000c1e1900 */
[----:B------:R-:W-:Y:S01]  /*0270*/  UIADD3 UR4, UPT, UPT, UR4, 0x1, URZ ;  /* 0x0000000104047890 */ /* 0x000fe2000fffe0ff */
[----:B------:R-:W-:-:S02]  /*0280*/  IADD3 R2, PT, PT, R2, 0x20, RZ ;  /* 0x0000002002027810 */ /* 0x000fc40007ffe0ff */
[----:B------:R-:W-:Y:S01]  /*0290*/  IADD3 R4, PT, PT, R4, 0x10000, RZ ;  /* 0x0001000004047810 */ /* 0x000fe20007ffe0ff */
[----:B------:R-:W-:Y:S01]  /*02a0*/  UISETP.NE.AND UP0, UPT, UR4, 0x80, UPT ;  /* 0x000000800400788c */ /* 0x000fe2000bf05270 */
[----:B--2---:R-:W-:Y:S04]  /*02b0*/  STS [R5], R22 ;  /* 0x0000001605007388 */ /* 0x004fe80000000800 */
[----:B---3--:R-:W-:Y:S04]  /*02c0*/  STS [R0], R25 ;  /* 0x0000001900007388 */ /* 0x008fe80000000800 */
[----:B----4-:R-:W-:Y:S01]  /*02d0*/  STS [R0+0x80], R27 ;  /* 0x0000801b00007388 */ /* 0x010fe20000000800 */
[----:B------:R-:W-:Y:S06]  /*02e0*/  BAR.SYNC.DEFER_BLOCKING 0x0 ;  /* 0x0000000000007b1d */ /* 0x000fec0000010000 */
[----:B------:R-:W-:Y:S04]  /*02f0*/  LDS R8, [R3] ;  /* 0x0000000003087984 */ /* 0x000fe80000000800 */
[----:B------:R-:W0:Y:S04]  /*0300*/  LDS.128 R12, [R6] ;  /* 0x00000000060c7984 */ /* 0x000e280000000c00 */
[----:B------:R-:W1:Y:S04]  /*0310*/  LDS R10, [R3+0x80] ;  /* 0x00008000030a7984 */ /* 0x000e680000000800 */
[----:B------:R-:W2:Y:S04]  /*0320*/  LDS R29, [R3+0x100] ;  /* 0x00010000031d7984 */ /* 0x000ea80000000800 */
[----:B------:R-:W3:Y:S04]  /*0330*/  LDS R23, [R3+0x180] ;  /* 0x0001800003177984 */ /* 0x000ee80000000800 */
[----:B------:R-:W4:Y:S04]  /*0340*/  LDS R21, [R3+0x200] ;  /* 0x0002000003157984 */ /* 0x000f280000000800 */
[----:B------:R-:W5:Y:S04]  /*0350*/  LDS R17, [R3+0x280] ;  /* 0x0002800003117984 */ /* 0x000f680000000800 */
[----:B------:R-:W5:Y:S04]  /*0360*/  LDS R24, [R3+0x300] ;  /* 0x0003000003187984 */ /* 0x000f680000000800 */
[----:B------:R-:W5:Y:S04]  /*0370*/  LDS R22, [R3+0x380] ;  /* 0x0003800003167984 */ /* 0x000f680000000800 */
[----:B------:R-:W-:Y:S01]  /*0380*/  LDS R20, [R3+0x580] ;  /* 0x0005800003147984 */ /* 0x000fe20000000800 */
[C---:B0-----:R-:W-:Y:S01]  /*0390*/  FFMA R8, R12.reuse, R8, R9 ;  /* 0x000000080c087223 */ /* 0x041fe20000000009 */
[----:B-1----:R-:W-:-:S02]  /*03a0*/  FFMA R10, R12, R10, R11 ;  /* 0x0000000a0c0a7223 */ /* 0x002fc4000000000b */
[----:B------:R-:W-:Y:S01]  /*03b0*/  LDS R12, [R3+0x500] ;  /* 0x00050000030c7984 */ /* 0x000fe20000000800 */
[-C--:B--2---:R-:W-:Y:S01]  /*03c0*/  FFMA R26, R29, R13.reuse, R8 ;  /* 0x0000000d1d1a7223 */ /* 0x084fe20000000008 */
[----:B---3--:R-:W-:Y:S02]  /*03d0*/  FFMA R28, R23, R13, R10 ;  /* 0x0000000d171c7223 */ /* 0x008fe4000000000a */
[----:B------:R-:W-:Y:S01]  /*03e0*/  LDS R13, [R3+0x400] ;  /* 0x00040000030d7984 */ /* 0x000fe20000000800 */
[----:B----4-:R-:W-:-:S03]  /*03f0*/  FFMA R21, R21, R14, R26 ;  /* 0x0000000e15157223 */ /* 0x010fc6000000001a */
[----:B------:R-:W0:Y:S01]  /*0400*/  LDS.128 R8, [R6+0x10] ;  /* 0x0000100006087984 */ /* 0x000e220000000c00 */
[----:B-----5:R-:W-:-:S03]  /*0410*/  FFMA R17, R17, R14, R28 ;  /* 0x0000000e11117223 */ /* 0x020fc6000000001c */
[----:B------:R-:W1:Y:S01]  /*0420*/  LDS R23, [R3+0x480] ;  /* 0x0004800003177984 */ /* 0x000e620000000800 */
[----:B------:R-:W-:-:S03]  /*0430*/  FFMA R21, R24, R15, R21 ;  /* 0x0000000f18157223 */ /* 0x000fc60000000015 */
[----:B------:R-:W-:Y:S01]  /*0440*/  LDS R24, [R3+0x900] ;  /* 0x0009000003187984 */ /* 0x000fe20000000800 */
[----:B------:R-:W-:-:S03]  /*0450*/  FFMA R22, R22, R15, R17 ;  /* 0x0000000f16167223 */ /* 0x000fc60000000011 */
[----:B------:R-:W2:Y:S01]  /*0460*/  LDS R17, [R3+0x600] ;  /* 0x0006000003117984 */ /* 0x000ea20000000800 */
[----:B0-----:R-:W-:-:S03]  /*0470*/  FFMA R13, R8, R13, R21 ;  /* 0x0000000d080d7223 */ /* 0x001fc60000000015 */
[----:B------:R-:W0:Y:S01]  /*0480*/  LDS R21, [R3+0x680] ;  /* 0x0006800003157984 */ /* 0x000e220000000800 */
[----:B-1----:R-:W-:Y:S01]  /*0490*/  FFMA R25, R8, R23, R22 ;  /* 0x0000001708197223 */ /* 0x002fe20000000016 */
[-C--:B------:R-:W-:Y:S02]  /*04a0*/  FFMA R26, R12, R9.reuse, R13 ;  /* 0x000000090c1a7223 */ /* 0x080fe4000000000d */
[----:B------:R-:W1:Y:S01]  /*04b0*/  LDS R8, [R3+0x700] ;  /* 0x0007000003087984 */ /* 0x000e620000000800 */
[----:B------:R-:W-:-:S03]  /*04c0*/  FFMA R28, R20, R9, R25 ;  /* 0x00000009141c7223 */ /* 0x000fc60000000019 */
[----:B------:R-:W3:Y:S01]  /*04d0*/  LDS R22, [R3+0x780] ;  /* 0x0007800003167984 */ /* 0x000ee20000000800 */
[----:B--2---:R-:W-:-:S03]  /*04e0*/  FFMA R17, R17, R10, R26 ;  /* 0x0000000a11117223 */ /* 0x004fc6000000001a */
[----:B------:R-:W-:Y:S04]  /*04f0*/  LDS R23, [R3+0x800] ;  /* 0x0008000003177984 */ /* 0x000fe80000000800 */
[----:B------:R-:W2:Y:S04]  /*0500*/  LDS.128 R12, [R6+0x20] ;  /* 0x00002000060c7984 */ /* 0x000ea80000000c00 */
[----:B------:R-:W4:Y:S04]  /*0510*/  LDS R9, [R3+0x880] ;  /* 0x0008800003097984 */ /* 0x000f280000000800 */
[----:B------:R-:W5:Y:S01]  /*0520*/  LDS R20, [R3+0x980] ;  /* 0x0009800003147984 */ /* 0x000f620000000800 */
[----:B0-----:R-:W-:Y:S01]  /*0530*/  FFMA R21, R21, R10, R28 ;  /* 0x0000000a15157223 */ /* 0x001fe2000000001c */
[----:B-1----:R-:W-:-:S03]  /*0540*/  FFMA R17, R8, R11, R17 ;  /* 0x0000000b08117223 */ /* 0x002fc60000000011 */
[----:B---3--:R-:W-:Y:S02]  /*0550*/  FFMA R22, R22, R11, R21 ;  /* 0x0000000b16167223 */ /* 0x008fe40000000015 */
[----:B------:R-:W0:Y:S01]  /*0560*/  LDS R21, [R3+0xa80] ;  /* 0x000a800003157984 */ /* 0x000e220000000800 */
[----:B--2---:R-:W-:-:S03]  /*0570*/  FFMA R23, R12, R23, R17 ;  /* 0x000000170c177223 */ /* 0x004fc60000000011 */
[----:B------:R-:W1:Y:S01]  /*0580*/  LDS R17, [R3+0xa00] ;  /* 0x000a000003117984 */ /* 0x000e620000000800 */
[----:B----4-:R-:W-:Y:S01]  /*0590*/  FFMA R9, R12, R9, R22 ;  /* 0x000000090c097223 */ /* 0x010fe20000000016 */
[-C--:B------:R-:W-:Y:S02]  /*05a0*/  FFMA R26, R24, R13.reuse, R23 ;  /* 0x0000000d181a7223 */ /* 0x080fe40000000017 */
[----:B------:R-:W2:Y:S01]  /*05b0*/  LDS R12, [R3+0xb00] ;  /* 0x000b0000030c7984 */ /* 0x000ea20000000800 */
[----:B-----5:R-:W-:-:S03]  /*05c0*/  FFMA R28, R20, R13, R9 ;  /* 0x0000000d141c7223 */ /* 0x020fc60000000009 */
[----:B------:R-:W3:Y:S04]  /*05d0*/  LDS R24, [R3+0xb80] ;  /* 0x000b800003187984 */ /* 0x000ee80000000800 */
[----:B------:R-:W-:Y:S04]  /*05e0*/  LDS.128 R8, [R6+0x30] ;  /* 0x0000300006087984 */ /* 0x000fe80000000c00 */
[----:B------:R-:W4:Y:S04]  /*05f0*/  LDS R13, [R3+0xc80] ;  /* 0x000c8000030d7984 */ /* 0x000f280000000800 */
[----:B------:R-:W5:Y:S04]  /*0600*/  LDS R23, [R3+0xc00] ;  /* 0x000c000003177984 */ /* 0x000f680000000800 */
[----:B------:R-:W5:Y:S04]  /*0610*/  LDS R22, [R3+0xd00] ;  /* 0x000d000003167984 */ /* 0x000f680000000800 */
[----:B------:R-:W5:Y:S01]  /*0620*/  LDS R20, [R3+0xd80] ;  /* 0x000d800003147984 */ /* 0x000f620000000800 */
[----:B0-----:R-:W-:-:S03]  /*0630*/  FFMA R27, R21, R14, R28 ;  /* 0x0000000e151b7223 */ /* 0x001fc6000000001c */
[----:B------:R-:W0:Y:S01]  /*0640*/  LDS R21, [R3+0xe00] ;  /* 0x000e000003157984 */ /* 0x000e220000000800 */
[----:B-1----:R-:W-:-:S03]  /*0650*/  FFMA R25, R17, R14, R26 ;  /* 0x0000000e11197223 */ /* 0x002fc6000000001a */
[----:B------:R-:W1:Y:S01]  /*0660*/  LDS R17, [R3+0xe80] ;  /* 0x000e800003117984 */ /* 0x000e620000000800 */
[-C--:B--2---:R-:W-:Y:S01]  /*0670*/  FFMA R25, R12, R15.reuse, R25 ;  /* 0x0000000f0c197223 */ /* 0x084fe20000000019 */
[----:B---3--:R-:W-:-:S04]  /*0680*/  FFMA R24, R24, R15, R27 ;  /* 0x0000000f18187223 */ /* 0x008fc8000000001b */
[C---:B----4-:R-:W-:Y:S02]  /*0690*/  FFMA R13, R8.reuse, R13, R24 ;  /* 0x0000000d080d7223 */ /* 0x050fe40000000018 */
[----:B------:R-:W2:Y:S01]  /*06a0*/  LDS R24, [R3+0xf80] ;  /* 0x000f800003187984 */ /* 0x000ea20000000800 */
[----:B-----5:R-:W-:-:S03]  /*06b0*/  FFMA R23, R8, R23, R25 ;  /* 0x0000001708177223 */ /* 0x020fc60000000019 */
[----:B------:R-:W3:Y:S01]  /*06c0*/  LDS R8, [R3+0xf00] ;  /* 0x000f000003087984 */ /* 0x000ee20000000800 */
[----:B------:R-:W-:-:S03]  /*06d0*/  FFMA R26, R22, R9, R23 ;  /* 0x00000009161a7223 */ /* 0x000fc60000000017 */
[----:B------:R-:W-:Y:S01]  /*06e0*/  LDS R23, [R3+0x1000] ;  /* 0x0010000003177984 */ /* 0x000fe20000000800 */
[----:B------:R-:W-:-:S03]  /*06f0*/  FFMA R28, R20, R9, R13 ;  /* 0x00000009141c7223 */ /* 0x000fc6000000000d */
[----:B------:R-:W4:Y:S04]  /*0700*/  LDS.128 R12, [R6+0x40] ;  /* 0x00004000060c7984 */ /* 0x000f280000000c00 */
[----:B------:R-:W5:Y:S01]  /*0710*/  LDS R9, [R3+0x1080] ;  /* 0x0010800003097984 */ /* 0x000f620000000800 */
[----:B0-----:R-:W-:-:S03]  /*0720*/  FFMA R25, R21, R10, R26 ;  /* 0x0000000a15197223 */ /* 0x001fc6000000001a */
[----:B------:R-:W0:Y:S04]  /*0730*/  LDS R22, [R3+0x1100] ;  /* 0x0011000003167984 */ /* 0x000e280000000800 */
[----:B------:R-:W0:Y:S01]  /*0740*/  LDS R20, [R3+0x1180] ;  /* 0x0011800003147984 */ /* 0x000e220000000800 */
[----:B-1----:R-:W-:-:S03]  /*0750*/  FFMA R27, R17, R10, R28 ;  /* 0x0000000a111b7223 */ /* 0x002fc6000000001c */
[----:B------:R-:W1:Y:S04]  /*0760*/  LDS R21, [R3+0x1200] ;  /* 0x0012000003157984 */ /* 0x000e680000000800 */
[----:B------:R-:W1:Y:S01]  /*0770*/  LDS R17, [R3+0x1280] ;  /* 0x0012800003117984 */ /* 0x000e620000000800 */
[-C--:B--2---:R-:W-:Y:S01]  /*0780*/  FFMA R24, R24, R11.reuse, R27 ;  /* 0x0000000b18187223 */ /* 0x084fe2000000001b */
[----:B---3--:R-:W-:-:S04]  /*0790*/  FFMA R25, R8, R11, R25 ;  /* 0x0000000b08197223 */ /* 0x008fc80000000019 */
[C---:B----4-:R-:W-:Y:S01]  /*07a0*/  FFMA R23, R12.reuse, R23, R25 ;  /* 0x000000170c177223 */ /* 0x050fe20000000019 */
[----:B-----5:R-:W-:Y:S02]  /*07b0*/  FFMA R9, R12, R9, R24 ;  /* 0x000000090c097223 */ /* 0x020fe40000000018 */
[----:B------:R-:W2:Y:S01]  /*07c0*/  LDS R24, [R3+0x1380] ;  /* 0x0013800003187984 */ /* 0x000ea20000000800 */
[----:B0-----:R-:W-:-:S03]  /*07d0*/  FFMA R26, R22, R13, R23 ;  /* 0x0000000d161a7223 */ /* 0x001fc60000000017 */
[----:B------:R-:W0:Y:S01]  /*07e0*/  LDS R12, [R3+0x1300] ;  /* 0x00130000030c7984 */ /* 0x000e220000000800 */
[----:B------:R-:W-:-:S03]  /*07f0*/  FFMA R28, R20, R13, R9 ;  /* 0x0000000d141c7223 */ /* 0x000fc60000000009 */
[----:B------:R-:W-:Y:S01]  /*0800*/  LDS.128 R8, [R6+0x50] ;  /* 0x0000500006087984 */ /* 0x000fe20000000c00 */
[----:B-1----:R-:W-:-:S03]  /*0810*/  FFMA R25, R21, R14, R26 ;  /* 0x0000000e15197223 */ /* 0x002fc6000000001a */
[----:B------:R-:W1:Y:S01]  /*0820*/  LDS R13, [R3+0x1480] ;  /* 0x00148000030d7984 */ /* 0x000e620000000800 */
[----:B------:R-:W-:-:S03]  /*0830*/  FFMA R27, R17, R14, R28 ;  /* 0x0000000e111b7223 */ /* 0x000fc6000000001c */
[----:B------:R-:W3:Y:S04]  /*0840*/  LDS R23, [R3+0x1400] ;  /* 0x0014000003177984 */ /* 0x000ee80000000800 */
[----:B------:R-:W4:Y:S04]  /*0850*/  LDS R22, [R3+0x1500] ;  /* 0x0015000003167984 */ /* 0x000f280000000800 */
[----:B------:R-:W5:Y:S04]  /*0860*/  LDS R20, [R3+0x1580] ;  /* 0x0015800003147984 */ /* 0x000f680000000800 */
[----:B------:R-:W5:Y:S04]  /*0870*/  LDS R21, [R3+0x1680] ;  /* 0x0016800003157984 */ /* 0x000f680000000800 */
[----:B------:R-:W5:Y:S04]  /*0880*/  LDS R17, [R3+0x1600] ;  /* 0x0016000003117984 */ /* 0x000f680000000800 */
[----:B------:R-:W-:Y:S01]  /*0890*/  LDS R26, [R3+0x1900] ;  /* 0x00190000031a7984 */ /* 0x000fe20000000800 */
[-C--:B--2---:R-:W-:Y:S01]  /*08a0*/  FFMA R24, R24, R15.reuse, R27 ;  /* 0x0000000f18187223 */ /* 0x084fe2000000001b */
[----:B0-----:R-:W-:-:S03]  /*08b0*/  FFMA R25, R12, R15, R25 ;  /* 0x0000000f0c197223 */ /* 0x001fc60000000019 */
[C---:B-1----:R-:W-:Y:S02]  /*08c0*/  FFMA R13, R8.reuse, R13, R24 ;  /* 0x0000000d080d7223 */ /* 0x042fe40000000018 */
[----:B------:R-:W0:Y:S01]  /*08d0*/  LDS R24, [R3+0x1780] ;  /* 0x0017800003187984 */ /* 0x000e220000000800 */
[----:B---3--:R-:W-:-:S03]  /*08e0*/  FFMA R23, R8, R23, R25 ;  /* 0x0000001708177223 */ /* 0x008fc60000000019 */
[----:B------:R-:W1:Y:S01]  /*08f0*/  LDS R8, [R3+0x1700] ;  /* 0x0017000003087984 */ /* 0x000e620000000800 */
[----:B----4-:R-:W-:-:S03]  /*0900*/  FFMA R28, R22, R9, R23 ;  /* 0x00000009161c7223 */ /* 0x010fc60000000017 */
[----:B------:R-:W-:Y:S01]  /*0910*/  LDS R23, [R3+0x1800] ;  /* 0x0018000003177984 */ /* 0x000fe20000000800 */
[----:B-----5:R-:W-:-:S03]  /*0920*/  FFMA R20, R20, R9, R13 ;  /* 0x0000000914147223 */ /* 0x020fc6000000000d */
[----:B------:R-:W2:Y:S01]  /*0930*/  LDS.128 R12, [R6+0x60] ;  /* 0x00006000060c7984 */ /* 0x000ea20000000c00 */
[----:B------:R-:W-:-:S03]  /*0940*/  FFMA R27, R21, R10, R20 ;  /* 0x0000000a151b7223 */ /* 0x000fc60000000014 */
[----:B------:R-:W3:Y:S01]  /*0950*/  LDS R9, [R3+0x1880] ;  /* 0x0018800003097984 */ /* 0x000ee20000000800 */
[----:B------:R-:W-:-:S03]  /*0960*/  FFMA R25, R17, R10, R28 ;  /* 0x0000000a11197223 */ /* 0x000fc6000000001c */
[----:B------:R-:W4:Y:S04]  /*0970*/  LDS R22, [R3+0x1980] ;  /* 0x0019800003167984 */ /* 0x000f280000000800 */
[----:B------:R-:W5:Y:S04]  /*0980*/  LDS R21, [R3+0x1a00] ;  /* 0x001a000003157984 */ /* 0x000f680000000800 */
[----:B------:R-:W5:Y:S04]  /*0990*/  LDS R17, [R3+0x1a80] ;  /* 0x001a800003117984 */ /* 0x000f680000000800 */
[----:B------:R-:W5:Y:S01]  /*09a0*/  LDS R20, [R3+0x1b00] ;  /* 0x001b000003147984 */ /* 0x000f620000000800 */
[-C--:B0-----:R-:W-:Y:S01]  /*09b0*/  FFMA R24, R24, R11.reuse, R27 ;  /* 0x0000000b18187223 */ /* 0x081fe2000000001b */
[----:B-1----:R-:W-:-:S04]  /*09c0*/  FFMA R25, R8, R11, R25 ;  /* 0x0000000b08197223 */ /* 0x002fc80000000019 */
[C---:B--2---:R-:W-:Y:S01]  /*09d0*/  FFMA R23, R12.reuse, R23, R25 ;  /* 0x000000170c177223 */ /* 0x044fe20000000019 */
[----:B---3--:R-:W-:-:S03]  /*09e0*/  FFMA R9, R12, R9, R24 ;  /* 0x000000090c097223 */ /* 0x008fc60000000018 */
[-C--:B------:R-:W-:Y:S01]  /*09f0*/  FFMA R26, R26, R13.reuse, R23 ;  /* 0x0000000d1a1a7223 */ /* 0x080fe20000000017 */
[----:B------:R-:W0:Y:S01]  /*0a00*/  LDS R12, [R3+0x1b80] ;  /* 0x001b8000030c7984 */ /* 0x000e220000000800 */
[----:B----4-:R-:W-:-:S03]  /*0a10*/  FFMA R28, R22, R13, R9 ;  /* 0x0000000d161c7223 */ /* 0x010fc60000000009 */
[----:B------:R-:W-:Y:S01]  /*0a20*/  LDS R13, [R3+0x1c00] ;  /* 0x001c0000030d7984 */ /* 0x000fe20000000800 */
[----:B-----5:R-:W-:-:S03]  /*0a30*/  FFMA R25, R21, R14, R26 ;  /* 0x0000000e15197223 */ /* 0x020fc6000000001a */
[----:B------:R-:W1:Y:S01]  /*0a40*/  LDS.128 R8, [R6+0x70] ;  /* 0x0000700006087984 */ /* 0x000e620000000c00 */
[----:B------:R-:W-:-:S03]  /*0a50*/  FFMA R27, R17, R14, R28 ;  /* 0x0000000e111b7223 */ /* 0x000fc6000000001c */
[----:B------:R-:W2:Y:S01]  /*0a60*/  LDS R23, [R3+0x1c80] ;  /* 0x001c800003177984 */ /* 0x000ea20000000800 */
[----:B------:R-:W-:-:S03]  /*0a70*/  FFMA R25, R20, R15, R25 ;  /* 0x0000000f14197223 */ /* 0x000fc60000000019 */
[----:B------:R-:W3:Y:S04]  /*0a80*/  LDS R24, [R3+0x1d00] ;  /* 0x001d000003187984 */ /* 0x000ee80000000800 */
[----:B------:R-:W4:Y:S04]  /*0a90*/  LDS R22, [R3+0x1d80] ;  /* 0x001d800003167984 */ /* 0x000f280000000800 */
[----:B------:R-:W5:Y:S04]  /*0aa0*/  LDS R21, [R3+0x1e00] ;  /* 0x001e000003157984 */ /* 0x000f680000000800 */
[----:B------:R-:W5:Y:S04]  /*0ab0*/  LDS R17, [R3+0x1e80] ;  /* 0x001e800003117984 */ /* 0x000f680000000800 */
[----:B------:R-:W5:Y:S04]  /*0ac0*/  LDS R20, [R3+0x1f00] ;  /* 0x001f000003147984 */ /* 0x000f680000000800 */
[----:B------:R-:W5:Y:S01]  /*0ad0*/  LDS R14, [R3+0x1f80] ;  /* 0x001f8000030e7984 */ /* 0x000f620000000800 */
[----:B0-----:R-:W-:Y:S01]  /*0ae0*/  FFMA R12, R12, R15, R27 ;  /* 0x0000000f0c0c7223 */ /* 0x001fe2000000001b */
[----:B-1----:R-:W-:-:S03]  /*0af0*/  FFMA R13, R8, R13, R25 ;  /* 0x0000000d080d7223 */ /* 0x002fc60000000019 */
[----:B--2---:R-:W-:Y:S01]  /*0b00*/  FFMA R23, R8, R23, R12 ;  /* 0x0000001708177223 */ /* 0x004fe2000000000c */
[----:B---3--:R-:W-:-:S03]  /*0b10*/  FFMA R24, R24, R9, R13 ;  /* 0x0000000918187223 */ /* 0x008fc6000000000d */
[----:B----4-:R-:W-:Y:S01]  /*0b20*/  FFMA R22, R22, R9, R23 ;  /* 0x0000000916167223 */ /* 0x010fe20000000017 */
[----:B-----5:R-:W-:-:S03]  /*0b30*/  FFMA R21, R21, R10, R24 ;  /* 0x0000000a15157223 */ /* 0x020fc60000000018 */
[----:B------:R-:W-:Y:S01]  /*0b40*/  FFMA R17, R17, R10, R22 ;  /* 0x0000000a11117223 */ /* 0x000fe20000000016 */
[----:B------:R-:W-:-:S03]  /*0b50*/  FFMA R9, R20, R11, R21 ;  /* 0x0000000b14097223 */ /* 0x000fc60000000015 */
[----:B------:R-:W-:Y:S01]  /*0b60*/  FFMA R11, R14, R11, R17 ;  /* 0x0000000b0e0b7223 */ /* 0x000fe20000000011 */
[----:B------:R-:W-:Y:S06]  /*0b70*/  BAR.SYNC.DEFER_BLOCKING 0x0 ;  /* 0x0000000000007b1d */ /* 0x000fec0000010000 */
[----:B------:R-:W-:Y:S05]  /*0b80*/  BRA.U UP0, `(.L_x_0) ;  /* 0xfffffff5009c7547 */ /* 0x000fea000b83ffff */
[----:B------:R-:W0:Y:S01]  /*0b90*/  LDC.64 R2, c[0x0][0x380] ;  /* 0x0000e000ff027b82 */ /* 0x000e220000000a00 */
[----:B------:R-:W-:-:S05]  /*0ba0*/  LEA R7, R16, R7, 0xb ;  /* 0x0000000710077211 */ /* 0x000fca00078e58ff */
[----:B0-----:R-:W-:-:S05]  /*0bb0*/  IMAD.WIDE R2, R7, 0x4, R2 ;  /* 0x0000000407027825 */ /* 0x001fca00078e0202 */
[----:B------:R-:W-:Y:S04]  /*0bc0*/  STG.E desc[UR10][R2.64], R9 ;  /* 0x0000000902007986 */ /* 0x000fe8000c10190a */
[----:B------:R-:W-:Y:S01]  /*0bd0*/  STG.E desc[UR10][R2.64+0x80], R11 ;  /* 0x0000800b02007986 */ /* 0x000fe2000c10190a */
[----:B------:R-:W-:Y:S05]  /*0be0*/  EXIT ;  /* 0x000000000000794d */ /* 0x000fea0003800000 */
.L_x_1:
[----:B------:R-:W-:-:S00]  /*0bf0*/  BRA `(.L_x_1) ;  /* 0xfffffffc00fc7947 */ /* 0x000fc0000383ffff */
[----:B------:R-:W-:-:S00]  /*0c00*/  NOP ;  /* 0x0000000000007918 */ /* 0x000fc00000000000 */
[----:B------:R-:W-:-:S00]  /*0c10*/  NOP ;  /* 0x0000000000007918 */ /* 0x000fc00000000000 */
[----:B------:R-:W-:-:S00]  /*0c20*/  NOP ;  /* 0x0000000000007918 */ /* 0x000fc00000000000 */
[----:B------:R-:W-:-:S00]  /*0c30*/  NOP ;  /* 0x0000000000007918 */ /* 0x000fc00000000000 */
[----:B------:R-:W-:-:S00]  /*0c40*/  NOP ;  /* 0x0000000000007918 */ /* 0x000fc00000000000 */
[----:B------:R-:W-:-:S00]  /*0c50*/  NOP ;  /* 0x0000000000007918 */ /* 0x000fc00000000000 */
[----:B------:R-:W-:-:S00]  /*0c60*/  NOP ;  /* 0x0000000000007918 */ /* 0x000fc00000000000 */
[----:B------:R-:W-:-:S00]  /*0c70*/  NOP ;  /* 0x0000000000007918 */ /* 0x000fc00000000000 */
.L_x_6:


//--------------------- .text._Z18matrixMul_Kernel_1PfS_S_ --------------------------
	.section	.text._Z18matrixMul_Kernel_1PfS_S_,"ax",@progbits
	.align	128
        .global         _Z18matrixMul_Kernel_1PfS_S_
        .type           _Z18matrixMul_Kernel_1PfS_S_,@function
        .size           _Z18matrixMul_Kernel_1PfS_S_,(.L_x_7 - _Z18matrixMul_Kernel_1PfS_S_)
        .other          _Z18matrixMul_Kernel_1PfS_S_,@"STO_CUDA_ENTRY STV_DEFAULT"
_Z18matrixMul_Kernel_1PfS_S_:
.text._Z18matrixMul_Kernel_1PfS_S_:
[----:B------:R-:W-:Y:S01]  /*0000*/  LDC R1, c[0x0][0x37c] ;  /* 0x0000df00ff017b82 */ /* 0x000fe20000000800 */
[----:B------:R-:W0:Y:S01]  /*0010*/  S2R R8, SR_TID.Y ;  /* 0x0000000000087919 */ /* 0x000e220000002200 */
[----:B------:R-:W0:Y:S01]  /*0020*/  S2R R3, SR_CTAID.Y ;  /* 0x0000000000037919 */ /* 0x000e220000002600 */
[----:B------:R-:W1:Y:S01]  /*0030*/  S2R R5, SR_TID.X ;  /* 0x0000000000057919 */ /* 0x000e620000002100 */
[----:B------:R-:W1:Y:S01]  /*0040*/  S2R R0, SR_CTAID.X ;  /* 0x0000000000007919 */ /* 0x000e620000002500 */
[----:B0-----:R-:W-:Y:S02]  /*0050*/  LEA R16, R3, R8, 0x5 ;  /* 0x0000000803107211 */ /* 0x001fe400078e28ff */
[----:B-1----:R-:W-:-:S04]  /*0060*/  LEA R7, R0, R5, 0x5 ;  /* 0x0000000500077211 */ /* 0x002fc800078e28ff */
[----:B------:R-:W-:-:S04]  /*0070*/  VIMNMX.U32 R0, PT, PT, R16, R7, !PT ;  /* 0x0000000710007248 */ /* 0x000fc80007fe0000 */
[----:B------:R-:W-:-:S13]  /*0080*/  ISETP.GT.U32.AND P0, PT, R0, 0x7ff, PT ;  /* 0x000007ff0000780c */ /* 0x000fda0003f04070 */
[----:B------:R-:W-:Y:S05]  /*0090*/  @P0 EXIT ;  /* 0x000000000000094d */ /* 0x000fea0003800000 */
[----:B------:R-:W0:Y:S01]  /*00a0*/  S2UR UR6, SR_CgaCtaId ;  /* 0x00000000000679c3 */ /* 0x000e220000008800 */
[----:B------:R-:W-:Y:S01]  /*00b0*/  UMOV UR4, 0x400 ;  /* 0x0000040000047882 */ /* 0x000fe20000000000 */
[----:B------:R-:W-:Y:S01]  /*00c0*/  SHF.L.U32 R2, R16, 0xc, RZ ;  /* 0x0000000c10027819 */ /* 0x000fe200000006ff */
[----:B------:R-:W-:Y:S01]  /*00d0*/  UIADD3 UR5, UPT, UPT, UR4, 0x1000, URZ ;  /* 0x0000100004057890 */ /* 0x000fe2000fffe0ff */
[----:B------:R-:W-:Y:S01]  /*00e0*/  HFMA2 R11, -RZ, RZ, 0, 0 ;  /* 0x00000000ff0b7431 */ /* 0x000fe200000001ff */
[----:B------:R-:W-:Y:S01]  /*00f0*/  LEA R4, R8, R7, 0xb ;  /* 0x0000000708047211 */ /* 0x000fe200078e58ff */
[----:B------:R-:W1:Y:S01]  /*0100*/  LDCU.64 UR8, c[0x0][0x358] ;  /* 0x00006b00ff0877ac */ /* 0x000e620008000a00 */
[----:B------:R-:W-:Y:S01]  /*0110*/  LOP3.LUT R2, R2, R5, RZ, 0xfc, !PT ;  /* 0x0000000502027212 */ /* 0x000fe200078efcff */
[----:B------:R-:W2:Y:S01]  /*0120*/  LDC.64 R20, c[0x0][0x388] ;  /* 0x0000e200ff147b82 */ /* 0x000ea20000000a00 */
[----:B------:R-:W-:-:S07]  /*0130*/  MOV R9, RZ ;  /* 0x000000ff00097202 */ /* 0x000fce0000000f00 */
[----:B------:R-:W3:Y:S01]  /*0140*/  LDC.64 R18, c[0x0][0x390] ;  /* 0x0000e400ff127b82 */ /* 0x000ee20000000a00 */
[----:B0-----:R-:W-:Y:S02]  /*0150*/  ULEA UR4, UR6, UR4, 0x18 ;  /* 0x0000000406047291 */ /* 0x001fe4000f8ec0ff */
[----:B------:R-:W-:-:S04]  /*0160*/  ULEA UR5, UR6, UR5, 0x18 ;  /* 0x0000000506057291 */ /* 0x000fc8000f8ec0ff */
[C---:B------:R-:W-:Y:S01]  /*0170*/  LEA R6, R8.reuse, UR4, 0x7 ;  /* 0x0000000408067c11 */ /* 0x040fe2000f8e38ff */
[----:B------:R-:W-:Y:S01]  /*0180*/  UMOV UR4, URZ ;  /* 0x000000ff00047c82 */ /* 0x000fe20008000000 */
[C---:B------:R-:W-:Y:S02]  /*0190*/  LEA R3, R5.reuse, UR5, 0x2 ;  /* 0x0000000505037c11 */ /* 0x040fe4000f8e10ff */
[----:B------:R-:W-:Y:S02]  /*01a0*/  LEA R5, R5, R6, 0x2 ;  /* 0x0000000605057211 */ /* 0x000fe400078e10ff */
[----:B-1----:R-:W-:-:S07]  /*01b0*/  LEA R0, R8, R3, 0x8 ;  /* 0x0000000308007211 */ /* 0x002fce00078e40ff */
.L_x_2:
[----:B--2---:R-:W-:-:S04]  /*01c0*/  IMAD.WIDE.U32 R24, R2, 0x4, R20 ;  /* 0x0000000402187825 */ /* 0x004fc800078e0014 */
[----:B---3--:R-:W-:Y:S02]  /*01d0*/  IMAD.WIDE.U32 R22, R4, 0x4, R18 ;  /* 0x0000000404167825 */ /* 0x008fe400078e0012 */
        /* <DEDUP_REMOVED lines=19> */
[----:B------:R-:W5:Y:S01]  /*0310*/  LDS R22, [R3+0x380] ;  /* 0x0003800003167984 */ /* 0x000f620000000800 */
[C---:B0-----:R-:W-:Y:S01]  /*0320*/  FFMA R8, R12.reuse, R8, R9 ;  /* 0x000000080c087223 */ /* 0x041fe20000000009 */
[----:B-1----:R-:W-:-:S03]  /*0330*/  FFMA R10, R12, R10, R11 ;  /* 0x0000000a0c0a7223 */ /* 0x002fc6000000000b */
        /* <DEDUP_REMOVED lines=8> */
[----:B------:R-:W2:Y:S01]  /*03c0*/  LDS R14, [R3+0x500] ;  /* 0x00050000030e7984 */ /* 0x000ea20000000800 */
[----:B------:R-:W-:-:S03]  /*03d0*/  FFMA R26, R22, R15, R27 ;  /* 0x0000000f161a7223 */ /* 0x000fc6000000001b */
        /* <DEDUP_REMOVED lines=110> */
[----:B---3--:R-:W-:-:S03]  /*0ac0*/  FFMA R14, R14, R9, R17 ;  /* 0x000000090e0e7223 */ /* 0x008fc60000000011 */
[-C--:B----4-:R-:W-:Y:S01]  /*0ad0*/  FFMA R23, R23, R10.reuse, R12 ;  /* 0x0000000a17177223 */ /* 0x090fe2000000000c */
[----:B-----5:R-:W-:-:S03]  /*0ae0*/  FFMA R15, R15, R10, R14 ;  /* 0x0000000a0f0f7223 */ /* 0x020fc6000000000e */
[-C--:B------:R-:W-:Y:S01]  /*0af0*/  FFMA R9, R24, R11.reuse, R23 ;  /* 0x0000000b18097223 */ /* 0x080fe20000000017 */
[----:B------:R-:W-:Y:S01]  /*0b00*/  FFMA R11, R22, R11, R15 ;  /* 0x0000000b160b7223 */ /* 0x000fe2000000000f */
[----:B------:R-:W-:Y:S06]  /*0b10*/  BAR.SYNC.DEFER_BLOCKING 0x0 ;  /* 0x0000000000007b1d */ /* 0x000fec0000010000 */
[----:B------:R-:W-:Y:S05]  /*0b20*/  BRA.U UP0, `(.L_x_2) ;  /* 0xfffffff500a47547 */ /* 0x000fea000b83ffff */
[----:B------:R-:W0:Y:S01]  /*0b30*/  LDC.64 R2, c[0x0][0x380] ;  /* 0x0000e000ff027b82 */ /* 0x000e220000000a00 */
[----:B------:R-:W-:-:S05]  /*0b40*/  LEA R7, R16, R7, 0xb ;  /* 0x0000000710077211 */ /* 0x000fca00078e58ff */
[----:B0-----:R-:W-:-:S05]  /*0b50*/  IMAD.WIDE.U32 R2, R7, 0x4, R2 ;  /* 0x0000000407027825 */ /* 0x001fca00078e0002 */
[----:B------:R-:W-:Y:S04]  /*0b60*/  STG.E desc[UR8][R2.64], R9 ;  /* 0x0000000902007986 */ /* 0x000fe8000c101908 */
[----:B------:R-:W-:Y:S01]  /*0b70*/  STG.E desc[UR8][R2.64+0x1000], R11 ;  /* 0x0010000b02007986 */ /* 0x000fe2000c101908 */
[----:B------:R-:W-:Y:S05]  /*0b80*/  EXIT ;  /* 0x000000000000794d */ /* 0x000fea0003800000 */
.L_x_3:
        /* <DEDUP_REMOVED lines=15> */
.L_x_7:


//--------------------- .text._Z25matrixMul_kernel_officialPfS_S_ --------------------------
	.section	.text._Z25matrixMul_kernel_officialPfS_S_,"ax",@progbits
	.align	128
        .global         _Z25matrixMul_kernel_officialPfS_S_
        .type           _Z25matrixMul_kernel_officialPfS_S_,@function
        .size           _Z25matrixMul_kernel_officialPfS_S_,(.L_x_8 - _Z25matrixMul_kernel_officialPfS_S_)
        .other          _Z25matrixMul_kernel_officialPfS_S_,@"STO_CUDA_ENTRY STV_DEFAULT"
_Z25matrixMul_kernel_officialPfS_S_:
.text._Z25matrixMul_kernel_officialPfS_S_:
[----:B------:R-:W-:Y:S01]  /*0000*/  LDC R1, c[0x0][0x37c] ;  /* 0x0000df00ff017b82 */ /* 0x000fe20000000800 */
[----:B------:R-:W0:Y:S07]  /*0010*/  S2R R9, SR_TID.Y ;  /* 0x0000000000097919 */ /* 0x000e2e0000002200 */
[----:B------:R-:W1:Y:S01]  /*0020*/  S2UR UR6, SR_CgaCtaId ;  /* 0x00000000000679c3 */ /* 0x000e620000008800 */
[----:B------:R-:W-:Y:S01]  /*0030*/  UMOV UR4, 0x400 ;  /* 0x0000040000047882 */ /* 0x000fe20000000000 */
[----:B------:R-:W-:Y:S01]  /*0040*/  HFMA2 R24, -RZ, RZ, 0, 0 ;  /* 0x00000000ff187431 */ /* 0x000fe200000001ff */
[----:B------:R-:W2:Y:S01]  /*0050*/  S2R R0, SR_CTAID.Y ;  /* 0x0000000000007919 */ /* 0x000ea20000002600 */
[----:B------:R-:W-:Y:S01]  /*0060*/  UIADD3 UR5, UPT, UPT, UR4, 0x1000, URZ ;  /* 0x0000100004057890 */ /* 0x000fe2000fffe0ff */
[----:B------:R-:W-:Y:S01]  /*0070*/  MOV R29, RZ ;  /* 0x000000ff001d7202 */ /* 0x000fe20000000f00 */
[----:B------:R-:W3:Y:S01]  /*0080*/  LDCU.64 UR8, c[0x0][0x358] ;  /* 0x00006b00ff0877ac */ /* 0x000ee20008000a00 */
[----:B------:R-:W4:Y:S01]  /*0090*/  S2R R2, SR_TID.X ;  /* 0x0000000000027919 */ /* 0x000f220000002100 */
[----:B------:R-:W5:Y:S01]  /*00a0*/  LDC R5, c[0x0][0x360] ;  /* 0x0000d800ff057b82 */ /* 0x000f620000000800 */
[----:B------:R-:W3:Y:S01]  /*00b0*/  S2R R3, SR_CTAID.X ;  /* 0x0000000000037919 */ /* 0x000ee20000002500 */
[----:B-1----:R-:W-:-:S02]  /*00c0*/  ULEA UR5, UR6, UR5, 0x18 ;  /* 0x0000000506057291 */ /* 0x002fc4000f8ec0ff */
[----:B------:R-:W-:Y:S01]  /*00d0*/  ULEA UR4, UR6, UR4, 0x18 ;  /* 0x0000000406047291 */ /* 0x000fe2000f8ec0ff */
[----:B0-----:R-:W-:-:S05]  /*00e0*/  SHF.L.U32 R21, R9, 0xb, RZ ;  /* 0x0000000b09157819 */ /* 0x001fca00000006ff */
[----:B------:R-:W-:Y:S02]  /*00f0*/  LEA R25, R9, UR4, 0x7 ;  /* 0x0000000409197c11 */ /* 0x000fe4000f8e38ff */
[----:B--2---:R-:W-:Y:S02]  /*0100*/  SHF.L.U32 R17, R0, 0x11, RZ ;  /* 0x0000001100117819 */ /* 0x004fe400000006ff */
[C---:B----4-:R-:W-:Y:S02]  /*0110*/  LEA R22, R2.reuse, UR5, 0x2 ;  /* 0x0000000502167c11 */ /* 0x050fe4000f8e10ff */
[----:B-----5:R-:W-:Y:S02]  /*0120*/  IADD3 R6, PT, PT, R21, R2, R5 ;  /* 0x0000000215067210 */ /* 0x020fe40007ffe005 */
[C---:B------:R-:W-:Y:S02]  /*0130*/  LOP3.LUT R4, R2.reuse, R17, RZ, 0xfc, !PT ;  /* 0x0000001102047212 */ /* 0x040fe400078efcff */
[----:B------:R-:W-:-:S02]  /*0140*/  LOP3.LUT R8, R2, R21, RZ, 0xfc, !PT ;  /* 0x0000001502087212 */ /* 0x000fc400078efcff */
[----:B------:R-:W-:Y:S02]  /*0150*/  LEA R20, R9, R22, 0x8 ;  /* 0x0000001609147211 */ /* 0x000fe400078e40ff */
[----:B---3--:R-:W-:Y:S02]  /*0160*/  LEA R7, R3, R6, 0x5 ;  /* 0x0000000603077211 */ /* 0x008fe400078e28ff */
[----:B------:R-:W-:Y:S02]  /*0170*/  IADD3 R18, PT, PT, R17, 0xfdf, RZ ;  /* 0x00000fdf11127810 */ /* 0x000fe40007ffe0ff */
[----:B------:R-:W-:Y:S02]  /*0180*/  LEA R4, R9, R4, 0xc ;  /* 0x0000000409047211 */ /* 0x000fe400078e60ff */
[----:B------:R-:W-:Y:S02]  /*0190*/  LEA R6, R3, R8, 0x5 ;  /* 0x0000000803067211 */ /* 0x000fe400078e28ff */
[----:B------:R-:W-:-:S02]  /*01a0*/  LEA R23, R2, R25, 0x2 ;  /* 0x0000001902177211 */ /* 0x000fc400078e10ff */
[C---:B------:R-:W-:Y:S02]  /*01b0*/  LEA R16, R5.reuse, R22, 0x2 ;  /* 0x0000001605107211 */ /* 0x040fe400078e10ff */
[----:B------:R-:W-:-:S07]  /*01c0*/  LEA R19, R5, R20, 0x2 ;  /* 0x0000001405137211 */ /* 0x000fce00078e10ff */
.L_x_4:
[----:B------:R-:W0:Y:S08]  /*01d0*/  LDC.64 R26, c[0x0][0x388] ;  /* 0x0000e200ff1a7b82 */ /* 0x000e300000000a00 */
[----:B------:R-:W1:Y:S01]  /*01e0*/  LDC.64 R8, c[0x0][0x390] ;  /* 0x0000e400ff087b82 */ /* 0x000e620000000a00 */
[----:B0-----:R-:W-:-:S06]  /*01f0*/  IMAD.WIDE.U32 R26, R4, 0x4, R26 ;  /* 0x00000004041a7825 */ /* 0x001fcc00078e001a */
[----:B------:R-:W2:Y:S01]  /*0200*/  LDG.E R26, desc[UR8][R26.64] ;  /* 0x000000081a1a7981 */ /* 0x000ea2000c1e1900 */
[----:B-1----:R-:W-:-:S04]  /*0210*/  IMAD.WIDE.U32 R10, R6, 0x4, R8 ;  /* 0x00000004060a7825 */ /* 0x002fc800078e0008 */
[----:B------:R-:W-:Y:S02]  /*0220*/  IMAD.WIDE.U32 R8, R7, 0x4, R8 ;  /* 0x0000000407087825 */ /* 0x000fe400078e0008 */
[----:B------:R-:W3:Y:S04]  /*0230*/  LDG.E R11, desc[UR8][R10.64] ;  /* 0x000000080a0b7981 */ /* 0x000ee8000c1e1900 */
[----:B------:R-:W4:Y:S04]  /*0240*/  LDG.E R8, desc[UR8][R8.64] ;  /* 0x0000000808087981 */ /* 0x000f28000c1e1900 */
[----:B--2---:R-:W-:Y:S04]  /*0250*/  STS [R23], R26 ;  /* 0x0000001a17007388 */ /* 0x004fe80000000800 */
[----:B---3--:R-:W-:Y:S04]  /*0260*/  STS [R20], R11 ;  /* 0x0000000b14007388 */ /* 0x008fe80000000800 */
[----:B----4-:R-:W-:Y:S01]  /*0270*/  STS [R19], R8 ;  /* 0x0000000813007388 */ /* 0x010fe20000000800 */
[----:B------:R-:W-:Y:S06]  /*0280*/  BAR.SYNC.DEFER_BLOCKING 0x0 ;  /* 0x0000000000007b1d */ /* 0x000fec0000010000 */
[----:B------:R-:W-:Y:S04]  /*0290*/  LDS R28, [R22] ;  /* 0x00000000161c7984 */ /* 0x000fe80000000800 */
[----:B------:R-:W0:Y:S04]  /*02a0*/  LDS.128 R12, [R25] ;  /* 0x00000000190c7984 */ /* 0x000e280000000c00 */
[----:B------:R-:W1:Y:S04]  /*02b0*/  LDS R9, [R16] ;  /* 0x0000000010097984 */ /* 0x000e680000000800 */
[----:B------:R-:W2:Y:S04]  /*02c0*/  LDS R27, [R22+0x100] ;  /* 0x00010000161b7984 */ /* 0x000ea80000000800 */
[----:B------:R-:W3:Y:S04]  /*02d0*/  LDS R10, [R22+0x200] ;  /* 0x00020000160a7984 */ /* 0x000ee80000000800 */
[----:B------:R-:W4:Y:S04]  /*02e0*/  LDS R8, [R22+0x300] ;  /* 0x0003000016087984 */ /* 0x000f280000000800 */
[----:B------:R-:W-:Y:S01]  /*02f0*/  LDS R26, [R16+0x400] ;  /* 0x00040000101a7984 */ /* 0x000fe20000000800 */
[C---:B0-----:R-:W-:Y:S01]  /*0300*/  FFMA R28, R12.reuse, R28, R29 ;  /* 0x0000001c0c1c7223 */ /* 0x041fe2000000001d */
[----:B-1----:R-:W-:-:S02]  /*0310*/  FFMA R12, R12, R9, R24 ;  /* 0x000000090c0c7223 */ /* 0x002fc40000000018 */
[----:B------:R-:W0:Y:S04]  /*0320*/  LDS R9, [R16+0x100] ;  /* 0x0001000010097984 */ /* 0x000e280000000800 */
[----:B------:R-:W1:Y:S01]  /*0330*/  LDS R24, [R16+0x200] ;  /* 0x0002000010187984 */ /* 0x000e620000000800 */
[----:B--2---:R-:W-:-:S04]  /*0340*/  FFMA R27, R27, R13, R28 ;  /* 0x0000000d1b1b7223 */ /* 0x004fc8000000001c */
[----:B---3--:R-:W-:-:S04]  /*0350*/  FFMA R27, R10, R14, R27 ;  /* 0x0000000e0a1b7223 */ /* 0x008fc8000000001b */
[----:B----4-:R-:W-:Y:S01]  /*0360*/  FFMA R27, R8, R15, R27 ;  /* 0x0000000f081b7223 */ /* 0x010fe2000000001b */
[----:B0-----:R-:W-:Y:S02]  /*0370*/  FFMA R9, R9, R13, R12 ;  /* 0x0000000d09097223 */ /* 0x001fe4000000000c */
[----:B------:R-:W0:Y:S02]  /*0380*/  LDS R13, [R16+0x300] ;  /* 0x00030000100d7984 */ /* 0x000e240000000800 */
[----:B-1----:R-:W-:Y:S02]  /*0390*/  FFMA R24, R24, R14, R9 ;  /* 0x0000000e18187223 */ /* 0x002fe40000000009 */
[----:B------:R-:W-:Y:S04]  /*03a0*/  LDS R14, [R22+0x400] ;  /* 0x00040000160e7984 */ /* 0x000fe80000000800 */
[----:B------:R-:W1:Y:S04]  /*03b0*/  LDS.128 R8, [R25+0x10] ;  /* 0x0000100019087984 */ /* 0x000e680000000c00 */
[----:B------:R-:W2:Y:S01]  /*03c0*/  LDS R12, [R22+0x500] ;  /* 0x00050000160c7984 */ /* 0x000ea20000000800 */
[----:B0-----:R-:W-:-:S03]  /*03d0*/  FFMA R13, R13, R15, R24 ;  /* 0x0000000f0d0d7223 */ /* 0x001fc60000000018 */
[----:B------:R-:W0:Y:S04]  /*03e0*/  LDS R15, [R16+0x500] ;  /* 0x00050000100f7984 */ /* 0x000e280000000800 */
[----:B------:R-:W-:Y:S01]  /*03f0*/  LDS R24, [R16+0x700] ;  /* 0x0007000010187984 */ /* 0x000fe20000000800 */
[C---:B-1----:R-:W-:Y:S01]  /*0400*/  FFMA R27, R8.reuse, R14, R27 ;  /* 0x0000000e081b7223 */ /* 0x042fe2000000001b */
[----:B------:R-:W-:Y:S02]  /*0410*/  FFMA R26, R8, R26, R13 ;  /* 0x0000001a081a7223 */ /* 0x000fe4000000000d */
[----:B------:R-:W1:Y:S04]  /*0420*/  LDS R14, [R22+0x600] ;  /* 0x00060000160e7984 */ /* 0x000e680000000800 */
[----:B------:R-:W3:Y:S01]  /*0430*/  LDS R13, [R16+0x600] ;  /* 0x00060000100d7984 */ /* 0x000ee20000000800 */
[----:B--2---:R-:W-:-:S03]  /*0440*/  FFMA R27, R12, R9, R27 ;  /* 0x000000090c1b7223 */ /* 0x004fc6000000001b */
[----:B------:R-:W2:Y:S01]  /*0450*/  LDS R8, [R22+0x700] ;  /* 0x0007000016087984 */ /* 0x000ea20000000800 */
[----:B0-----:R-:W-:-:S03]  /*0460*/  FFMA R26, R15, R9, R26 ;  /* 0x000000090f1a7223 */ /* 0x001fc6000000001a */
[----:B------:R-:W-:Y:S01]  /*0470*/  LDS R9, [R16+0x800] ;  /* 0x0008000010097984 */ /* 0x000fe20000000800 */
[-C--:B-1----:R-:W-:Y:S01]  /*0480*/  FFMA R27, R14, R10.reuse, R27 ;  /* 0x0000000a0e1b7223 */ /* 0x082fe2000000001b */
[----:B---3--:R-:W-:Y:S02]  /*0490*/  FFMA R29, R13, R10, R26 ;  /* 0x0000000a0d1d7223 */ /* 0x008fe4000000001a */
[----:B------:R-:W-:Y:S04]  /*04a0*/  LDS R26, [R22+0x800] ;  /* 0x00080000161a7984 */ /* 0x000fe80000000800 */
[----:B------:R-:W0:Y:S01]  /*04b0*/  LDS.128 R12, [R25+0x20] ;  /* 0x00002000190c7984 */ /* 0x000e220000000c00 */
[-C--:B--2---:R-:W-:Y:S01]  /*04c0*/  FFMA R27, R8, R11.reuse, R27 ;  /* 0x0000000b081b7223 */ /* 0x084fe2000000001b */
[----:B------:R-:W-:-:S02]  /*04d0*/  FFMA R24, R24, R11, R29 ;  /* 0x0000000b18187223 */ /* 0x000fc4000000001d */
[----:B------:R-:W1:Y:S04]  /*04e0*/  LDS R10, [R16+0x900] ;  /* 0x00090000100a7984 */ /* 0x000e680000000800 */
[----:B------:R-:W2:Y:S01]  /*04f0*/  LDS R8, [R22+0x900] ;  /* 0x0009000016087984 */ /* 0x000ea20000000800 */
[C---:B0-----:R-:W-:Y:S01]  /*0500*/  FFMA R27, R12.reuse, R26, R27 ;  /* 0x0000001a0c1b7223 */ /* 0x041fe2000000001b */
[----:B------:R-:W-:Y:S02]  /*0510*/  FFMA R11, R12, R9, R24 ;  /* 0x000000090c0b7223 */ /* 0x000fe40000000018 */
[----:B------:R-:W0:Y:S04]  /*0520*/  LDS R26, [R22+0xa00] ;  /* 0x000a0000161a7984 */ /* 0x000e280000000800 */
[----:B------:R-:W3:Y:S01]  /*0530*/  LDS R9, [R16+0xa00] ;  /* 0x000a000010097984 */ /* 0x000ee20000000800 */
[----:B-1----:R-:W-:-:S03]  /*0540*/  FFMA R10, R10, R13, R11 ;  /* 0x0000000d0a0a7223 */ /* 0x002fc6000000000b */
[----:B------:R-:W1:Y:S01]  /*0550*/  LDS R12, [R22+0xb00] ;  /* 0x000b0000160c7984 */ /* 0x000e620000000800 */
[----:B--2---:R-:W-:-:S03]  /*0560*/  FFMA R27, R8, R13, R27 ;  /* 0x0000000d081b7223 */ /* 0x004fc6000000001b */
[----:B------:R-:W2:Y:S01]  /*0570*/  LDS R24, [R16+0xb00] ;  /* 0x000b000010187984 */ /* 0x000ea20000000800 */
[----:B0-----:R-:W-:-:S03]  /*0580*/  FFMA R27, R26, R14, R27 ;  /* 0x0000000e1a1b7223 */ /* 0x001fc6000000001b */
[----:B------:R-:W-:Y:S01]  /*0590*/  LDS R26, [R16+0xc00] ;  /* 0x000c0000101a7984 */ /* 0x000fe20000000800 */
[----:B---3--:R-:W-:-:S03]  /*05a0*/  FFMA R13, R9, R14, R10 ;  /* 0x0000000e090d7223 */ /* 0x008fc6000000000a */
[----:B------:R-:W-:Y:S04]  /*05b0*/  LDS R14, [R22+0xc00] ;  /* 0x000c0000160e7984 */ /* 0x000fe80000000800 */
[----:B------:R-:W0:Y:S01]  /*05c0*/  LDS.128 R8, [R25+0x30] ;  /* 0x0000300019087984 */ /* 0x000e220000000c00 */
[-C--:B-1----:R-:W-:Y:S01]  /*05d0*/  FFMA R27, R12, R15.reuse, R27 ;  /* 0x0000000f0c1b7223 */ /* 0x082fe2000000001b */
[----:B--2---:R-:W-:Y:S02]  /*05e0*/  FFMA R13, R24, R15, R13 ;  /* 0x0000000f180d7223 */ /* 0x004fe4000000000d */
[----:B------:R-:W1:Y:S04]  /*05f0*/  LDS R12, [R22+0xd00] ;  /* 0x000d0000160c7984 */ /* 0x000e680000000800 */
[----:B------:R-:W2:Y:S04]  /*0600*/  LDS R15, [R16+0xd00] ;  /* 0x000d0000100f7984 */ /* 0x000ea80000000800 */
[----:B------:R-:W3:Y:S01]  /*0610*/  LDS R24, [R22+0xe00] ;  /* 0x000e000016187984 */ /* 0x000ee20000000800 */
[C---:B0-----:R-:W-:Y:S01]  /*0620*/  FFMA R27, R8.reuse, R14, R27 ;  /* 0x0000000e081b7223 */ /* 0x041fe2000000001b */
[----:B------:R-:W-:-:S02]  /*0630*/  FFMA R26, R8, R26, R13 ;  /* 0x0000001a081a7223 */ /* 0x000fc4000000000d */
[----:B------:R-:W0:Y:S04]  /*0640*/  LDS R14, [R22+0xf00] ;  /* 0x000f0000160e7984 */ /* 0x000e280000000800 */
[----:B------:R-:W4:Y:S01]  /*0650*/  LDS R13, [R16+0xe00] ;  /* 0x000e0000100d7984 */ /* 0x000f220000000800 */
[----:B-1----:R-:W-:-:S03]  /*0660*/  FFMA R27, R12, R9, R27 ;  /* 0x000000090c1b7223 */ /* 0x002fc6000000001b */
[----:B------:R-:W1:Y:S01]  /*0670*/  LDS R8, [R16+0xf00] ;  /* 0x000f000010087984 */ /* 0x000e620000000800 */
[----:B--2---:R-:W-:Y:S01]  /*0680*/  FFMA R26, R15, R9, R26 ;  /* 0x000000090f1a7223 */ /* 0x004fe2000000001a */
[-C--:B---3--:R-:W-:Y:S02]  /*0690*/  FFMA R27, R24, R10.reuse, R27 ;  /* 0x0000000a181b7223 */ /* 0x088fe4000000001b */
[----:B------:R-:W-:Y:S02]  /*06a0*/  LDS R24, [R16+0x1000] ;  /* 0x0010000010187984 */ /* 0x000fe40000000800 */
[-C--:B0-----:R-:W-:Y:S01]  /*06b0*/  FFMA R27, R14, R11.reuse, R27 ;  /* 0x0000000b0e1b7223 */ /* 0x081fe2000000001b */
[----:B----4-:R-:W-:Y:S02]  /*06c0*/  FFMA R9, R13, R10, R26 ;  /* 0x0000000a0d097223 */ /* 0x010fe4000000001a */
[----:B------:R-:W-:Y:S04]  /*06d0*/  LDS R10, [R22+0x1000] ;  /* 0x00100000160a7984 */ /* 0x000fe80000000800 */
[----:B------:R-:W0:Y:S01]  /*06e0*/  LDS.128 R12, [R25+0x40] ;  /* 0x00004000190c7984 */ /* 0x000e220000000c00 */
[----:B-1----:R-:W-:-:S03]  /*06f0*/  FFMA R9, R8, R11, R9 ;  /* 0x0000000b08097223 */ /* 0x002fc60000000009 */
[----:B------:R-:W1:Y:S04]  /*0700*/  LDS R8, [R22+0x1100] ;  /* 0x0011000016087984 */ /* 0x000e680000000800 */
[----:B------:R-:W2:Y:S04]  /*0710*/  LDS R11, [R16+0x1100] ;  /* 0x00110000100b7984 */ /* 0x000ea80000000800 */
[----:B------:R-:W3:Y:S01]  /*0720*/  LDS R26, [R22+0x1200] ;  /* 0x00120000161a7984 */ /* 0x000ee20000000800 */
[C---:B0-----:R-:W-:Y:S01]  /*0730*/  FFMA R27, R12.reuse, R10, R27 ;  /* 0x0000000a0c1b7223 */ /* 0x041fe2000000001b */
[----:B------:R-:W-:-:S02]  /*0740*/  FFMA R24, R12, R24, R9 ;  /* 0x000000180c187223 */ /* 0x000fc40000000009 */
[----:B------:R-:W0:Y:S04]  /*0750*/  LDS R10, [R22+0x1300] ;  /* 0x00130000160a7984 */ /* 0x000e280000000800 */
[----:B------:R-:W4:Y:S01]  /*0760*/  LDS R9, [R16+0x1200] ;  /* 0x0012000010097984 */ /* 0x000f220000000800 */
[-C--:B-1----:R-:W-:Y:S01]  /*0770*/  FFMA R27, R8, R13.reuse, R27 ;  /* 0x0000000d081b7223 */ /* 0x082fe2000000001b */
[----:B--2---:R-:W-:Y:S02]  /*0780*/  FFMA R24, R11, R13, R24 ;  /* 0x0000000d0b187223 */ /* 0x004fe40000000018 */
[----:B------:R-:W1:Y:S01]  /*0790*/  LDS R12, [R16+0x1300] ;  /* 0x00130000100c7984 */ /* 0x000e620000000800 */
[----:B---3--:R-:W-:-:S03]  /*07a0*/  FFMA R27, R26, R14, R27 ;  /* 0x0000000e1a1b7223 */ /* 0x008fc6000000001b */
[----:B------:R-:W-:Y:S01]  /*07b0*/  LDS R26, [R22+0x1600] ;  /* 0x00160000161a7984 */ /* 0x000fe20000000800 */
[-C--:B0-----:R-:W-:Y:S01]  /*07c0*/  FFMA R27, R10, R15.reuse, R27 ;  /* 0x0000000f0a1b7223 */ /* 0x081fe2000000001b */
[----:B----4-:R-:W-:Y:S02]  /*07d0*/  FFMA R13, R9, R14, R24 ;  /* 0x0000000e090d7223 */ /* 0x010fe40000000018 */
[----:B------:R-:W-:Y:S04]  /*07e0*/  LDS R14, [R22+0x1400] ;  /* 0x00140000160e7984 */ /* 0x000fe80000000800 */
[----:B------:R-:W0:Y:S04]  /*07f0*/  LDS.128 R8, [R25+0x50] ;  /* 0x0000500019087984 */ /* 0x000e280000000c00 */
[----:B------:R-:W2:Y:S01]  /*0800*/  LDS R24, [R16+0x1400] ;  /* 0x0014000010187984 */ /* 0x000ea20000000800 */
[----:B-1----:R-:W-:-:S03]  /*0810*/  FFMA R13, R12, R15, R13 ;  /* 0x0000000f0c0d7223 */ /* 0x002fc6000000000d */
[----:B------:R-:W1:Y:S04]  /*0820*/  LDS R12, [R22+0x1500] ;  /* 0x00150000160c7984 */ /* 0x000e680000000800 */
[----:B------:R-:W3:Y:S01]  /*0830*/  LDS R15, [R16+0x1500] ;  /* 0x00150000100f7984 */ /* 0x000ee20000000800 */
[----:B0-----:R-:W-:-:S03]  /*0840*/  FFMA R27, R8, R14, R27 ;  /* 0x0000000e081b7223 */ /* 0x001fc6000000001b */
[----:B------:R-:W0:Y:S01]  /*0850*/  LDS R14, [R22+0x1700] ;  /* 0x00170000160e7984 */ /* 0x000e220000000800 */
[----:B--2---:R-:W-:-:S03]  /*0860*/  FFMA R24, R8, R24, R13 ;  /* 0x0000001808187223 */ /* 0x004fc6000000000d */
[----:B------:R-:W2:Y:S01]  /*0870*/  LDS R13, [R16+0x1600] ;  /* 0x00160000100d7984 */ /* 0x000ea20000000800 */
[----:B-1----:R-:W-:-:S03]  /*0880*/  FFMA R27, R12, R9, R27 ;  /* 0x000000090c1b7223 */ /* 0x002fc6000000001b */
[----:B------:R-:W1:Y:S01]  /*0890*/  LDS R8, [R16+0x1700] ;  /* 0x0017000010087984 */ /* 0x000e620000000800 */
[----:B---3--:R-:W-:Y:S01]  /*08a0*/  FFMA R24, R15, R9, R24 ;  /* 0x000000090f187223 */ /* 0x008fe20000000018 */
[-C--:B------:R-:W-:Y:S02]  /*08b0*/  FFMA R27, R26, R10.reuse, R27 ;  /* 0x0000000a1a1b7223 */ /* 0x080fe4000000001b */
[----:B------:R-:W-:Y:S02]  /*08c0*/  LDS R26, [R22+0x1a00] ;  /* 0x001a0000161a7984 */ /* 0x000fe40000000800 */
[-C--:B0-----:R-:W-:Y:S01]  /*08d0*/  FFMA R27, R14, R11.reuse, R27 ;  /* 0x0000000b0e1b7223 */ /* 0x081fe2000000001b */
[----:B--2---:R-:W-:Y:S02]  /*08e0*/  FFMA R9, R13, R10, R24 ;  /* 0x0000000a0d097223 */ /* 0x004fe40000000018 */
        /* <DEDUP_REMOVED lines=17> */
[----:B------:R-:W0:Y:S04]  /*0a00*/  LDS.128 R8, [R25+0x70] ;  /* 0x0000700019087984 */ /* 0x000e280000000c00 */
[----:B------:R-:W2:Y:S01]  /*0a10*/  LDS R24, [R22+0x1c00] ;  /* 0x001c000016187984 */ /* 0x000ea20000000800 */
[----:B-1----:R-:W-:-:S03]  /*0a20*/  FFMA R13, R12, R15, R13 ;  /* 0x0000000f0c0d7223 */ /* 0x002fc6000000000d */
[----:B------:R-:W1:Y:S04]  /*0a30*/  LDS R14, [R22+0x1d00] ;  /* 0x001d0000160e7984 */ /* 0x000e680000000800 */
[----:B------:R-:W3:Y:S01]  /*0a40*/  LDS R12, [R16+0x1d00] ;  /* 0x001d0000100c7984 */ /* 0x000ee20000000800 */
[----:B0-----:R-:W-:-:S03]  /*0a50*/  FFMA R15, R8, R26, R13 ;  /* 0x0000001a080f7223 */ /* 0x001fc6000000000d */
[----:B------:R-:W0:Y:S04]  /*0a60*/  LDS R26, [R22+0x1e00] ;  /* 0x001e0000161a7984 */ /* 0x000e280000000800 */
[----:B------:R-:W4:Y:S01]  /*0a70*/  LDS R13, [R16+0x1e00] ;  /* 0x001e0000100d7984 */ /* 0x000f220000000800 */
[----:B--2---:R-:W-:-:S03]  /*0a80*/  FFMA R27, R8, R24, R27 ;  /* 0x00000018081b7223 */ /* 0x004fc6000000001b */
[----:B------:R-:W2:Y:S04]  /*0a90*/  LDS R8, [R22+0x1f00] ;  /* 0x001f000016087984 */ /* 0x000ea80000000800 */
[----:B------:R-:W5:Y:S01]  /*0aa0*/  LDS R24, [R16+0x1f00] ;  /* 0x001f000010187984 */ /* 0x000f620000000800 */
[----:B------:R-:W-:Y:S01]  /*0ab0*/  BAR.SYNC.DEFER_BLOCKING 0x0 ;  /* 0x0000000000007b1d */ /* 0x000fe20000010000 */
[C---:B------:R-:W-:Y:S01]  /*0ac0*/  ISETP.GT.AND P0, PT, R17.reuse, R18, PT ;  /* 0x000000121100720c */ /* 0x040fe20003f04270 */
[-C--:B-1----:R-:W-:Y:S01]  /*0ad0*/  FFMA R27, R14, R9.reuse, R27 ;  /* 0x000000090e1b7223 */ /* 0x082fe2000000001b */
[----:B---3--:R-:W-:Y:S01]  /*0ae0*/  FFMA R12, R12, R9, R15 ;  /* 0x000000090c0c7223 */ /* 0x008fe2000000000f */
[----:B------:R-:W-:Y:S02]  /*0af0*/  IADD3 R9, PT, PT, R17, 0x20, RZ ;  /* 0x0000002011097810 */ /* 0x000fe40007ffe0ff */
[----:B------:R-:W-:-:S02]  /*0b00*/  IADD3 R4, PT, PT, R4, 0x20, RZ ;  /* 0x0000002004047810 */ /* 0x000fc40007ffe0ff */
[----:B------:R-:W-:Y:S02]  /*0b10*/  MOV R17, R9 ;  /* 0x0000000900117202 */ /* 0x000fe40000000f00 */
[----:B------:R-:W-:Y:S02]  /*0b20*/  IADD3 R7, PT, PT, R7, 0x10000, RZ ;  /* 0x0001000007077810 */ /* 0x000fe40007ffe0ff */
[----:B------:R-:W-:Y:S01]  /*0b30*/  IADD3 R6, PT, PT, R6, 0x10000, RZ ;  /* 0x0001000006067810 */ /* 0x000fe20007ffe0ff */
[-C--:B0-----:R-:W-:Y:S01]  /*0b40*/  FFMA R27, R26, R10.reuse, R27 ;  /* 0x0000000a1a1b7223 */ /* 0x081fe2000000001b */
[----:B----4-:R-:W-:-:S03]  /*0b50*/  FFMA R13, R13, R10, R12 ;  /* 0x0000000a0d0d7223 */ /* 0x010fc6000000000c */
[-C--:B--2---:R-:W-:Y:S01]  /*0b60*/  FFMA R29, R8, R11.reuse, R27 ;  /* 0x0000000b081d7223 */ /* 0x084fe2000000001b */
[----:B-----5:R-:W-:Y:S01]  /*0b70*/  FFMA R24, R24, R11, R13 ;  /* 0x0000000b18187223 */ /* 0x020fe2000000000d */
[----:B------:R-:W-:Y:S06]  /*0b80*/  @!P0 BRA `(.L_x_4) ;  /* 0xfffffff400908947 */ /* 0x000fec000383ffff */
[----:B------:R-:W0:Y:S01]  /*0b90*/  LDC.64 R6, c[0x0][0x380] ;  /* 0x0000e000ff067b82 */ /* 0x000e220000000a00 */
[----:B------:R-:W-:-:S04]  /*0ba0*/  LEA R3, R3, R2, 0x5 ;  /* 0x0000000203037211 */ /* 0x000fc800078e28ff */
[----:B------:R-:W-:-:S04]  /*0bb0*/  LEA R0, R0, R3, 0x10 ;  /* 0x0000000300007211 */ /* 0x000fc800078e80ff */
[----:B------:R-:W-:-:S04]  /*0bc0*/  IADD3 R0, PT, PT, R21, R0, RZ ;  /* 0x0000000015007210 */ /* 0x000fc80007ffe0ff */
[C---:B------:R-:W-:Y:S01]  /*0bd0*/  IADD3 R5, PT, PT, R0.reuse, R5, RZ ;  /* 0x0000000500057210 */ /* 0x040fe20007ffe0ff */
[----:B0-----:R-:W-:-:S04]  /*0be0*/  IMAD.WIDE R2, R0, 0x4, R6 ;  /* 0x0000000400027825 */ /* 0x001fc800078e0206 */
[----:B------:R-:W-:Y:S01]  /*0bf0*/  IMAD.WIDE.U32 R4, R5, 0x4, R6 ;  /* 0x0000000405047825 */ /* 0x000fe200078e0006 */
[----:B------:R-:W-:Y:S04]  /*0c00*/  STG.E desc[UR8][R2.64], R29 ;  /* 0x0000001d02007986 */ /* 0x000fe8000c101908 */
[----:B------:R-:W-:Y:S01]  /*0c10*/  STG.E desc[UR8][R4.64], R24 ;  /* 0x0000001804007986 */ /* 0x000fe2000c101908 */
[----:B------:R-:W-:Y:S05]  /*0c20*/  EXIT ;  /* 0x000000000000794d */ /* 0x000fea0003800000 */
.L_x_5:
        /* <DEDUP_REMOVED lines=13> */
.L_x_8:


//--------------------- .nv.shared._Z18matrixMul_Kernel_2PfS_S_ --------------------------
	.section	.nv.shared._Z18matrixMul_Kernel_2PfS_S_,"aw",@nobits
	.sectionflags	@""
	.align	4
.nv.shared._Z18matrixMul_Kernel_2PfS_S_:
	.zero		13312


//--------------------- .nv.shared.reserved.0     --------------------------
	.section	.nv.shared.reserved.0,"aw",@nobits
	.weak		__nv_reservedSMEM_offset_0_alias
	.size		__nv_reservedSMEM_offset_0_alias, 0, 64
	.other		__nv_reservedSMEM_offset_0_alias,@"STO_CUDA_RESERVED_SHARED STV_DEFAULT"
__nv_reservedSMEM_offset_0_alias:
	.zero		0
	.zero		64


//--------------------- .nv.shared._Z18matrixMul_Kernel_1PfS_S_ --------------------------
	.section	.nv.shared._Z18matrixMul_Kernel_1PfS_S_,"aw",@nobits
	.sectionflags	@""
	.align	4
.nv.shared._Z18matrixMul_Kernel_1PfS_S_:
	.zero		13312


//--------------------- .nv.shared._Z25matrixMul_kernel_officialPfS_S_ --------------------------
	.section	.nv.shared._Z25matrixMul_kernel_officialPfS_S_,"aw",@nobits
	.sectionflags	@""
	.align	4
.nv.shared._Z25matrixMul_kernel_officialPfS_S_:
	.zero		13312


//--------------------- .nv.constant0._Z18matrixMul_Kernel_2PfS_S_ --------------------------
	.section	.nv.constant0._Z18matrixMul_Kernel_2PfS_S_,"a",@progbits
	.sectionflags	@""
	.align	4
.nv.constant0._Z18matrixMul_Kernel_2PfS_S_:
	.zero		920


//--------------------- .nv.constant0._Z18matrixMul_Kernel_1PfS_S_ --------------------------
	.section	.nv.constant0._Z18matrixMul_Kernel_1PfS_S_,"a",@progbits
	.sectionflags	@""
	.align	4
.nv.constant0._Z18matrixMul_Kernel_1PfS_S_:
	.zero		920


//--------------------- .nv.constant0._Z25matrixMul_kernel_officialPfS_S_ --------------------------
	.section	.nv.constant0._Z25matrixMul_kernel_officialPfS_S_,"a",@progbits
	.sectionflags	@""
	.align	4
.nv.constant0._Z25matrixMul_kernel_officialPfS_S_:
	.zero		920


//--------------------- SYMBOLS --------------------------

	.type		.nv.reservedSmem.offset0,@object
	.size		.nv.reservedSmem.offset0,0x4
	.type		.nv.reservedSmem.cap,@object
	.size		.nv.reservedSmem.cap,0x4
